// auto-generated by cutlass_sweep.gemm — config: {"arch": "sm_100", "cluster_m": 2, "cluster_n": 2, "dtype": "tf32", "dtype_b": "tf32", "layout": "nt", "stages": 0, "tile_k": 64, "tile_m": 128, "tile_n": 256}
#include "cutlass/cutlass.h"
#include "cutlass/gemm/collective/collective_builder.hpp"
#include "cutlass/gemm/device/gemm_universal_adapter.h"
#include "cutlass/gemm/kernel/gemm_universal.hpp"
#include "cutlass/epilogue/collective/collective_builder.hpp"

using ElemA = cutlass::tfloat32_t;
using ElemB = cutlass::tfloat32_t;
using ElemCD = cutlass::tfloat32_t;
using Acc  = float;
using TileShape    = cute::Shape<cute::_128, cute::_256, cute::_64>;
using ClusterShape = cute::Shape<cute::_2, cute::_2, cute::_1>;

using CollectiveEpilogue = typename cutlass::epilogue::collective::CollectiveBuilder<
    cutlass::arch::Sm100, cutlass::arch::OpClassTensorOp,
    TileShape, ClusterShape,
    cutlass::epilogue::collective::EpilogueTileAuto,
    Acc, Acc,
    ElemCD, cutlass::layout::RowMajor, 128 / cutlass::sizeof_bits<ElemCD>::value,
    ElemCD, cutlass::layout::RowMajor, 128 / cutlass::sizeof_bits<ElemCD>::value,
    cutlass::epilogue::collective::EpilogueScheduleAuto
  >::CollectiveOp;

using CollectiveMainloop = typename cutlass::gemm::collective::CollectiveBuilder<
    cutlass::arch::Sm100, cutlass::arch::OpClassTensorOp,
    ElemA, cutlass::layout::RowMajor, 128 / cutlass::sizeof_bits<ElemA>::value,
    ElemB, cutlass::layout::ColumnMajor, 128 / cutlass::sizeof_bits<ElemB>::value,
    Acc,
    TileShape, ClusterShape,
    cutlass::gemm::collective::StageCountAutoCarveout<static_cast<int>(sizeof(typename CollectiveEpilogue::SharedStorage))>,
    cutlass::gemm::collective::KernelScheduleAuto
  >::CollectiveOp;

using GemmKernel = cutlass::gemm::kernel::GemmUniversal<
    cute::Shape<int,int,int,int>,
    CollectiveMainloop,
    CollectiveEpilogue
>;
using Gemm = cutlass::gemm::device::GemmUniversalAdapter<GemmKernel>;

// Force the device kernel symbol into the cubin without needing a host main.
auto* _anchor = &cutlass::device_kernel<GemmKernel>;


// ===== COMPILED SASS (sm_100a) =====

	.target	sm_100a

	.elftype	@"ET_EXEC"


//--------------------- .note.nv.tkinfo           --------------------------
	.section	.note.nv.tkinfo,"",@"SHT_NOTE"
	.sectionflags	@"SHF_NOTE_NV_TKINFO"
	.tkinfo
        /*0018*/ 	.word	0x00000002
        /*0030*/ 	.string	""
        /*0030*/ 	.string	"ptxas"
        /*0030*/ 	.string	"Cuda compilation tools, release 13.0, V13.0.88"
        /*0030*/ 	.string	"Build cuda_13.0.r13.0/compiler.36424714_0"
        /*0030*/ 	.string	"-arch sm_100a -m 64 "



//--------------------- .note.nv.cuinfo           --------------------------
	.section	.note.nv.cuinfo,"",@"SHT_NOTE"
	.sectionflags	@"SHF_NOTE_NV_CUINFO"
        /*0018*/ 	.short	0x0002
        /*001a*/ 	.short	0x0064
        /*001c*/ 	.short	0x0082
	.zero		2


//--------------------- .nv.info                  --------------------------
	.section	.nv.info,"",@"SHT_CUDA_INFO"
	.align	4


	//----- nvinfo : EIATTR_REGCOUNT
	.align		4
        /*0000*/ 	.byte	0x04, 0x2f
        /*0002*/ 	.short	(.L_19 - .L_18)
	.align		4
.L_18:
        /*0004*/ 	.word	index@(_ZN7cutlass13device_kernelINS_4gemm6kernel13GemmUniversalIN4cute5tupleIJiiiiEEENS1_10collective13CollectiveMmaINS1_35MainloopSm100TmaUmmaWarpSpecializedILi4ELi2ELi4ENS5_IJNS4_1CILi2EEESB_NSA_ILi1EEEEEEEENS5_IJNSA_ILi128EEENSA_ILi256EEENSA_ILi64EEEEEENS_10tfloat32_tENS5_IJlSC_lEEESJ_SK_NS4_8TiledMMAINS4_8MMA_AtomIJNS4_23SM100_MMA_TF32_2x1SM_SSISJ_SJ_fLi128ELi256ELNS4_4UMMA5MajorE0ELSP_0ELNSO_7ScaleInE0ELSQ_0EEEEEENS4_6LayoutINS5_IJSC_SC_SC_EEENS5_IJNSA_ILi0EEESV_SV_EEEEENS5_IJNS4_10UnderscoreESY_SY_EEEEENS4_28SM100_TMA_2SM_LOAD_MULTICASTENS4_14ComposedLayoutINS4_7SwizzleILi3ELi4ELi3EEENS4_18smem_ptr_flag_bitsILi32EEENST_INS5_IJNSA_ILi8EEENSA_ILi32EEEEEENS5_IJS18_SC_EEEEEEEvNS4_8identityENS4_18SM100_TMA_2SM_LOADES1C_vS1D_EENS_8epilogue10collective18CollectiveEpilogueINS1G_23Sm100TmaWarpSpecializedILi4ELi2ELi16ELb1ELb0EEEJNS5_IJSH_SG_SH_EEENS5_IJNST_ISH_SC_EENST_INS5_IJNSA_ILi16EEESB_EEENS5_IJSC_SF_EEEEEEEESJ_SK_SJ_SK_NS1G_6fusion15FusionCallbacksIS1K_NS1S_17LinearCombinationISJ_fSJ_fLNS_15FloatRoundStyleE2EEES1L_S1R_JEEENS4_5SM1004TMEM4LOAD26SM100_TMEM_LOAD_32dp32b16xENS4_13SM90_TMA_LOADENS12_INS13_ILi2ELi4ELi3EEES16_NST_INS5_IJS17_S1N_EEENS5_IJS1N_SC_EEEEEEENS4_39AutoVectorizingCopyWithAssumedAlignmentILi128EEENS4_14SM90_TMA_STOREES27_S29_S29_EEEvvEEEEvNT_6ParamsE)
        /*0008*/ 	.word	0x0000004f


	//----- nvinfo : EIATTR_FRAME_SIZE
	.align		4
.L_19:
        /*000c*/ 	.byte	0x04, 0x11
        /*000e*/ 	.short	(.L_21 - .L_20)
	.align		4
.L_20:
        /*0010*/ 	.word	index@($__internal_2_$__cuda_sm10x_tcgen05_guardrail_trap_unallocated_columns_being_dealloced)
        /*0014*/ 	.word	0x00000000


	//----- nvinfo : EIATTR_FRAME_SIZE
	.align		4
.L_21:
        /*0018*/ 	.byte	0x04, 0x11
        /*001a*/ 	.short	(.L_23 - .L_22)
	.align		4
.L_22:
        /*001c*/ 	.word	index@($__internal_1_$__cuda_sm10x_tcgen05_guardrail_trap_phase_invalid_during_alloc)
        /*0020*/ 	.word	0x00000000


	//----- nvinfo : EIATTR_FRAME_SIZE
	.align		4
.L_23:
        /*0024*/ 	.byte	0x04, 0x11
        /*0026*/ 	.short	(.L_25 - .L_24)
	.align		4
.L_24:
        /*0028*/ 	.word	index@($__internal_0_$__cuda_sm10x_tcgen05_guardrail_trap_col_being_dealloced_not_returned_by_alloc)
        /*002c*/ 	.word	0x00000000


	//----- nvinfo : EIATTR_FRAME_SIZE
	.align		4
.L_25:
        /*0030*/ 	.byte	0x04, 0x11
        /*0032*/ 	.short	(.L_27 - .L_26)
	.align		4
.L_26:
        /*0034*/ 	.word	index@(_ZN7cutlass13device_kernelINS_4gemm6kernel13GemmUniversalIN4cute5tupleIJiiiiEEENS1_10collective13CollectiveMmaINS1_35MainloopSm100TmaUmmaWarpSpecializedILi4ELi2ELi4ENS5_IJNS4_1CILi2EEESB_NSA_ILi1EEEEEEEENS5_IJNSA_ILi128EEENSA_ILi256EEENSA_ILi64EEEEEENS_10tfloat32_tENS5_IJlSC_lEEESJ_SK_NS4_8TiledMMAINS4_8MMA_AtomIJNS4_23SM100_MMA_TF32_2x1SM_SSISJ_SJ_fLi128ELi256ELNS4_4UMMA5MajorE0ELSP_0ELNSO_7ScaleInE0ELSQ_0EEEEEENS4_6LayoutINS5_IJSC_SC_SC_EEENS5_IJNSA_ILi0EEESV_SV_EEEEENS5_IJNS4_10UnderscoreESY_SY_EEEEENS4_28SM100_TMA_2SM_LOAD_MULTICASTENS4_14ComposedLayoutINS4_7SwizzleILi3ELi4ELi3EEENS4_18smem_ptr_flag_bitsILi32EEENST_INS5_IJNSA_ILi8EEENSA_ILi32EEEEEENS5_IJS18_SC_EEEEEEEvNS4_8identityENS4_18SM100_TMA_2SM_LOADES1C_vS1D_EENS_8epilogue10collective18CollectiveEpilogueINS1G_23Sm100TmaWarpSpecializedILi4ELi2ELi16ELb1ELb0EEEJNS5_IJSH_SG_SH_EEENS5_IJNST_ISH_SC_EENST_INS5_IJNSA_ILi16EEESB_EEENS5_IJSC_SF_EEEEEEEESJ_SK_SJ_SK_NS1G_6fusion15FusionCallbacksIS1K_NS1S_17LinearCombinationISJ_fSJ_fLNS_15FloatRoundStyleE2EEES1L_S1R_JEEENS4_5SM1004TMEM4LOAD26SM100_TMEM_LOAD_32dp32b16xENS4_13SM90_TMA_LOADENS12_INS13_ILi2ELi4ELi3EEES16_NST_INS5_IJS17_S1N_EEENS5_IJS1N_SC_EEEEEEENS4_39AutoVectorizingCopyWithAssumedAlignmentILi128EEENS4_14SM90_TMA_STOREES27_S29_S29_EEEvvEEEEvNT_6ParamsE)
        /*0038*/ 	.word	0x00000000


	//----- nvinfo : EIATTR_MIN_STACK_SIZE
	.align		4
.L_27:
        /*003c*/ 	.byte	0x04, 0x12
        /*003e*/ 	.short	(.L_29 - .L_28)
	.align		4
.L_28:
        /*0040*/ 	.word	index@(_ZN7cutlass13device_kernelINS_4gemm6kernel13GemmUniversalIN4cute5tupleIJiiiiEEENS1_10collective13CollectiveMmaINS1_35MainloopSm100TmaUmmaWarpSpecializedILi4ELi2ELi4ENS5_IJNS4_1CILi2EEESB_NSA_ILi1EEEEEEEENS5_IJNSA_ILi128EEENSA_ILi256EEENSA_ILi64EEEEEENS_10tfloat32_tENS5_IJlSC_lEEESJ_SK_NS4_8TiledMMAINS4_8MMA_AtomIJNS4_23SM100_MMA_TF32_2x1SM_SSISJ_SJ_fLi128ELi256ELNS4_4UMMA5MajorE0ELSP_0ELNSO_7ScaleInE0ELSQ_0EEEEEENS4_6LayoutINS5_IJSC_SC_SC_EEENS5_IJNSA_ILi0EEESV_SV_EEEEENS5_IJNS4_10UnderscoreESY_SY_EEEEENS4_28SM100_TMA_2SM_LOAD_MULTICASTENS4_14ComposedLayoutINS4_7SwizzleILi3ELi4ELi3EEENS4_18smem_ptr_flag_bitsILi32EEENST_INS5_IJNSA_ILi8EEENSA_ILi32EEEEEENS5_IJS18_SC_EEEEEEEvNS4_8identityENS4_18SM100_TMA_2SM_LOADES1C_vS1D_EENS_8epilogue10collective18CollectiveEpilogueINS1G_23Sm100TmaWarpSpecializedILi4ELi2ELi16ELb1ELb0EEEJNS5_IJSH_SG_SH_EEENS5_IJNST_ISH_SC_EENST_INS5_IJNSA_ILi16EEESB_EEENS5_IJSC_SF_EEEEEEEESJ_SK_SJ_SK_NS1G_6fusion15FusionCallbacksIS1K_NS1S_17LinearCombinationISJ_fSJ_fLNS_15FloatRoundStyleE2EEES1L_S1R_JEEENS4_5SM1004TMEM4LOAD26SM100_TMEM_LOAD_32dp32b16xENS4_13SM90_TMA_LOADENS12_INS13_ILi2ELi4ELi3EEES16_NST_INS5_IJS17_S1N_EEENS5_IJS1N_SC_EEEEEEENS4_39AutoVectorizingCopyWithAssumedAlignmentILi128EEENS4_14SM90_TMA_STOREES27_S29_S29_EEEvvEEEEvNT_6ParamsE)
        /*0044*/ 	.word	0x00000000
.L_29:


//--------------------- .nv.compat                --------------------------
	.section	.nv.compat,"",@"SHT_CUDA_COMPAT_INFO"
	.align	4
        /*0000*/ 	.byte	0x02, 0x09, 0x01, 0x00, 0x02, 0x02, 0x02, 0x00, 0x02, 0x05, 0x05, 0x00, 0x03, 0x07, 0x01, 0x01
        /*0010*/ 	.byte	0x02, 0x03, 0x01, 0x00, 0x02, 0x06, 0x01, 0x00, 0x04, 0x0b, 0x08, 0x00, 0x09, 0x00, 0x00, 0x00
        /*0020*/ 	.byte	0x00, 0x00, 0x00, 0x00


//--------------------- .nv.info._ZN7cutlass13device_kernelINS_4gemm6kernel13GemmUniversalIN4cute5tupleIJiiiiEEENS1_10collective13CollectiveMmaINS1_35MainloopSm100TmaUmmaWarpSpecializedILi4ELi2ELi4ENS5_IJNS4_1CILi2EEESB_NSA_ILi1EEEEEEEENS5_IJNSA_ILi128EEENSA_ILi256EEENSA_ILi64EEEEEENS_10tfloat32_tENS5_IJlSC_lEEESJ_SK_NS4_8TiledMMAINS4_8MMA_AtomIJNS4_23SM100_MMA_TF32_2x1SM_SSISJ_SJ_fLi128ELi256ELNS4_4UMMA5MajorE0ELSP_0ELNSO_7ScaleInE0ELSQ_0EEEEEENS4_6LayoutINS5_IJSC_SC_SC_EEENS5_IJNSA_ILi0EEESV_SV_EEEEENS5_IJNS4_10UnderscoreESY_SY_EEEEENS4_28SM100_TMA_2SM_LOAD_MULTICASTENS4_14ComposedLayoutINS4_7SwizzleILi3ELi4ELi3EEENS4_18smem_ptr_flag_bitsILi32EEENST_INS5_IJNSA_ILi8EEENSA_ILi32EEEEEENS5_IJS18_SC_EEEEEEEvNS4_8identityENS4_18SM100_TMA_2SM_LOADES1C_vS1D_EENS_8epilogue10collective18CollectiveEpilogueINS1G_23Sm100TmaWarpSpecializedILi4ELi2ELi16ELb1ELb0EEEJNS5_IJSH_SG_SH_EEENS5_IJNST_ISH_SC_EENST_INS5_IJNSA_ILi16EEESB_EEENS5_IJSC_SF_EEEEEEEESJ_SK_SJ_SK_NS1G_6fusion15FusionCallbacksIS1K_NS1S_17LinearCombinationISJ_fSJ_fLNS_15FloatRoundStyleE2EEES1L_S1R_JEEENS4_5SM1004TMEM4LOAD26SM100_TMEM_LOAD_32dp32b16xENS4_13SM90_TMA_LOADENS12_INS13_ILi2ELi4ELi3EEES16_NST_INS5_IJS17_S1N_EEENS5_IJS1N_SC_EEEEEEENS4_39AutoVectorizingCopyWithAssumedAlignmentILi128EEENS4_14SM90_TMA_STOREES27_S29_S29_EEEvvEEEEvNT_6ParamsE --------------------------
	.section	.nv.info._ZN7cutlass13device_kernelINS_4gemm6kernel13GemmUniversalIN4cute5tupleIJiiiiEEENS1_10collective13CollectiveMmaINS1_35MainloopSm100TmaUmmaWarpSpecializedILi4ELi2ELi4ENS5_IJNS4_1CILi2EEESB_NSA_ILi1EEEEEEEENS5_IJNSA_ILi128EEENSA_ILi256EEENSA_ILi64EEEEEENS_10tfloat32_tENS5_IJlSC_lEEESJ_SK_NS4_8TiledMMAINS4_8MMA_AtomIJNS4_23SM100_MMA_TF32_2x1SM_SSISJ_SJ_fLi128ELi256ELNS4_4UMMA5MajorE0ELSP_0ELNSO_7ScaleInE0ELSQ_0EEEEEENS4_6LayoutINS5_IJSC_SC_SC_EEENS5_IJNSA_ILi0EEESV_SV_EEEEENS5_IJNS4_10UnderscoreESY_SY_EEEEENS4_28SM100_TMA_2SM_LOAD_MULTICASTENS4_14ComposedLayoutINS4_7SwizzleILi3ELi4ELi3EEENS4_18smem_ptr_flag_bitsILi32EEENST_INS5_IJNSA_ILi8EEENSA_ILi32EEEEEENS5_IJS18_SC_EEEEEEEvNS4_8identityENS4_18SM100_TMA_2SM_LOADES1C_vS1D_EENS_8epilogue10collective18CollectiveEpilogueINS1G_23Sm100TmaWarpSpecializedILi4ELi2ELi16ELb1ELb0EEEJNS5_IJSH_SG_SH_EEENS5_IJNST_ISH_SC_EENST_INS5_IJNSA_ILi16EEESB_EEENS5_IJSC_SF_EEEEEEEESJ_SK_SJ_SK_NS1G_6fusion15FusionCallbacksIS1K_NS1S_17LinearCombinationISJ_fSJ_fLNS_15FloatRoundStyleE2EEES1L_S1R_JEEENS4_5SM1004TMEM4LOAD26SM100_TMEM_LOAD_32dp32b16xENS4_13SM90_TMA_LOADENS12_INS13_ILi2ELi4ELi3EEES16_NST_INS5_IJS17_S1N_EEENS5_IJS1N_SC_EEEEEEENS4_39AutoVectorizingCopyWithAssumedAlignmentILi128EEENS4_14SM90_TMA_STOREES27_S29_S29_EEEvvEEEEvNT_6ParamsE,"",@"SHT_CUDA_INFO"
	.sectionflags	@""
	.align	4


	//----- nvinfo : EIATTR_CUDA_API_VERSION
	.align		4
        /*0000*/ 	.byte	0x04, 0x37
        /*0002*/ 	.short	(.L_31 - .L_30)
.L_30:
        /*0004*/ 	.word	0x00000082


	//----- nvinfo : EIATTR_KPARAM_INFO
	.align		4
.L_31:
        /*0008*/ 	.byte	0x04, 0x17
        /*000a*/ 	.short	(.L_33 - .L_32)
.L_32:
        /*000c*/ 	.word	0x00000000
        /*0010*/ 	.short	0x0000
        /*0012*/ 	.short	0x0000
        /*0014*/ 	.byte	0x00, 0xf0, 0x01, 0x20


	//----- nvinfo : EIATTR_AT_ENTRY_FRAGMENTS
	.align		4
.L_33:
        /*0018*/ 	.byte	0x04, 0x4f
        /*001a*/ 	.short	(.L_35 - .L_34)


	//   ....[0]....
.L_34:
        /*001c*/ 	.word	0x00000007


	//----- nvinfo : EIATTR_RESERVED_SMEM_USED
	.align		4
.L_35:
        /*0020*/ 	.byte	0x01, 0x41
	.zero		2


	//----- nvinfo : EIATTR_SPARSE_MMA_MASK
	.align		4
        /*0024*/ 	.byte	0x03, 0x50
        /*0026*/ 	.short	0x0000


	//----- nvinfo : EIATTR_TCGEN05_2CTA_USED
	.align		4
        /*0028*/ 	.byte	0x01, 0x52
	.zero		2


	//----- nvinfo : EIATTR_MAXREG_COUNT
	.align		4
        /*002c*/ 	.byte	0x03, 0x1b
        /*002e*/ 	.short	0x00ff


	//----- nvinfo : EIATTR_NUM_BARRIERS
	.align		4
        /*0030*/ 	.byte	0x02, 0x4c
        /*0032*/ 	.byte	0x07
	.zero		1


	//----- nvinfo : EIATTR_EXTERNS
	.align		4
        /*0034*/ 	.byte	0x04, 0x0f
        /*0036*/ 	.short	(.L_37 - .L_36)


	//   ....[0]....
	.align		4
.L_36:
        /*0038*/ 	.word	index@(__assertfail)


	//----- nvinfo : EIATTR_MERCURY_ISA_VERSION
	.align		4
.L_37:
        /*003c*/ 	.byte	0x03, 0x5f
        /*003e*/ 	.short	0x0101


	//----- nvinfo : EIATTR_INT_WARP_WIDE_INSTR_OFFSETS
	.align		4
        /*0040*/ 	.byte	0x04, 0x31
        /*0042*/ 	.short	(.L_39 - .L_38)


	//   ....[0]....
.L_38:
        /*0044*/ 	.word	0x00000d70


	//   ....[1]....
        /*0048*/ 	.word	0x00000e10


	//   ....[2]....
        /*004c*/ 	.word	0x000046a0


	//   ....[3]....
        /*0050*/ 	.word	0x000046d0


	//   ....[4]....
        /*0054*/ 	.word	0x000046f0


	//   ....[5]....
        /*0058*/ 	.word	0x00005220


	//   ....[6]....
        /*005c*/ 	.word	0x000052b0


	//   ....[7]....
        /*0060*/ 	.word	0x00005370


	//   ....[8]....
        /*0064*/ 	.word	0x000053e0


	//   ....[9]....
        /*0068*/ 	.word	0x00005490


	//   ....[10]....
        /*006c*/ 	.word	0x00005550


	//   ....[11]....
        /*0070*/ 	.word	0x000055c0


	//   ....[12]....
        /*0074*/ 	.word	0x00005670


	//   ....[13]....
        /*0078*/ 	.word	0x00005720


	//   ....[14]....
        /*007c*/ 	.word	0x00005790


	//   ....[15]....
        /*0080*/ 	.word	0x00005840


	//   ....[16]....
        /*0084*/ 	.word	0x00005910


	//   ....[17]....
        /*0088*/ 	.word	0x00005980


	//   ....[18]....
        /*008c*/ 	.word	0x00005a40


	//   ....[19]....
        /*0090*/ 	.word	0x00005af0


	//   ....[20]....
        /*0094*/ 	.word	0x00005b60


	//   ....[21]....
        /*0098*/ 	.word	0x00005c20


	//   ....[22]....
        /*009c*/ 	.word	0x00005cd0


	//   ....[23]....
        /*00a0*/ 	.word	0x00005d40


	//   ....[24]....
        /*00a4*/ 	.word	0x00005e00


	//   ....[25]....
        /*00a8*/ 	.word	0x00005ea0


	//   ....[26]....
        /*00ac*/ 	.word	0x00005f30


	//   ....[27]....
        /*00b0*/ 	.word	0x00006000


	//   ....[28]....
        /*00b4*/ 	.word	0x00006100


	//----- nvinfo : EIATTR_COOP_GROUP_MASK_REGIDS
	.align		4
.L_39:
        /*00b8*/ 	.byte	0x04, 0x29
        /*00ba*/ 	.short	(.L_41 - .L_40)


	//   ....[0]....
.L_40:
        /*00bc*/ 	.word	0xffffffff


	//   ....[1]....
        /*00c0*/ 	.word	0xffffffff


	//   ....[2]....
        /*00c4*/ 	.word	0xffffffff


	//   ....[3]....
        /*00c8*/ 	.word	0xffffffff


	//   ....[4]....
        /*00cc*/ 	.word	0xffffffff


	//   ....[5]....
        /*00d0*/ 	.word	0xffffffff


	//   ....[6]....
        /*00d4*/ 	.word	0xffffffff


	//   ....[7]....
        /*00d8*/ 	.word	0xffffffff


	//   ....[8]....
        /*00dc*/ 	.word	0xffffffff


	//   ....[9]....
        /*00e0*/ 	.word	0xffffffff


	//   ....[10]....
        /*00e4*/ 	.word	0xffffffff


	//   ....[11]....
        /*00e8*/ 	.word	0xffffffff


	//   ....[12]....
        /*00ec*/ 	.word	0xffffffff


	//   ....[13]....
        /*00f0*/ 	.word	0xffffffff


	//----- nvinfo : EIATTR_COOP_GROUP_INSTR_OFFSETS
	.align		4
.L_41:
        /*00f4*/ 	.byte	0x04, 0x28
        /*00f6*/ 	.short	(.L_43 - .L_42)


	//   ....[0]....
.L_42:
        /*00f8*/ 	.word	0x000000b0


	//   ....[1]....
        /*00fc*/ 	.word	0x00000520


	//   ....[2]....
        /*0100*/ 	.word	0x000006e0


	//   ....[3]....
        /*0104*/ 	.word	0x00000870


	//   ....[4]....
        /*0108*/ 	.word	0x00000960


	//   ....[5]....
        /*010c*/ 	.word	0x00000ac0


	//   ....[6]....
        /*0110*/ 	.word	0x00000c50


	//   ....[7]....
        /*0114*/ 	.word	0x00000e90


	//   ....[8]....
        /*0118*/ 	.word	0x00002400


	//   ....[9]....
        /*011c*/ 	.word	0x000032c0


	//   ....[10]....
        /*0120*/ 	.word	0x00003790


	//   ....[11]....
        /*0124*/ 	.word	0x000037c0


	//   ....[12]....
        /*0128*/ 	.word	0x000045a0


	//   ....[13]....
        /*012c*/ 	.word	0x000047b0


	//----- nvinfo : EIATTR_VRC_CTA_INIT_COUNT
	.align		4
.L_43:
        /*0130*/ 	.byte	0x02, 0x4a
        /*0132*/ 	.byte	0x80
	.zero		1


	//----- nvinfo : EIATTR_SYSCALL_OFFSETS
	.align		4
        /*0134*/ 	.byte	0x04, 0x46
        /*0136*/ 	.short	(.L_45 - .L_44)


	//   ....[0]....
.L_44:
        /*0138*/ 	.word	0x00006cf0


	//   ....[1]....
        /*013c*/ 	.word	0x00006de0


	//   ....[2]....
        /*0140*/ 	.word	0x000075a0


	//   ....[3]....
        /*0144*/ 	.word	0x00007f60


	//   ....[4]....
        /*0148*/ 	.word	0x00008900


	//   ....[5]....
        /*014c*/ 	.word	0x000092f0


	//   ....[6]....
        /*0150*/ 	.word	0x00009ce0


	//   ....[7]....
        /*0154*/ 	.word	0x0000a6f0


	//   ....[8]....
        /*0158*/ 	.word	0x0000b0e0


	//   ....[9]....
        /*015c*/ 	.word	0x0000ba80


	//----- nvinfo : EIATTR_MBARRIER_INSTR_OFFSETS
	.align		4
.L_45:
        /*0160*/ 	.byte	0x04, 0x39
        /*0162*/ 	.short	(.L_47 - .L_46)


	//   ....[0]....
.L_46:
        /*0164*/ 	.word	0x00000650
        /*0168*/ 	.word	0x000000ff
        /*016c*/ 	.word	0x00000000
        /*0170*/ 	.short	0x0100
        /*0172*/ 	.byte	0x04
	.zero		1


	//   ....[1]....
        /*0174*/ 	.word	0x00000660
        /*0178*/ 	.word	0x000000ff
        /*017c*/ 	.word	0x00000020
        /*0180*/ 	.short	0x0100
        /*0182*/ 	.byte	0x04
	.zero		1


	//   ....[2]....
        /*0184*/ 	.word	0x00000670
        /*0188*/ 	.word	0x000000ff
        /*018c*/ 	.word	0x00000008
        /*0190*/ 	.short	0x0100
        /*0192*/ 	.byte	0x04
	.zero		1


	//   ....[3]....
        /*0194*/ 	.word	0x00000680
        /*0198*/ 	.word	0x000000ff
        /*019c*/ 	.word	0x00000028
        /*01a0*/ 	.short	0x0100
        /*01a2*/ 	.byte	0x04
	.zero		1


	//   ....[4]....
        /*01a4*/ 	.word	0x00000690
        /*01a8*/ 	.word	0x000000ff
        /*01ac*/ 	.word	0x00000010
        /*01b0*/ 	.short	0x0100
        /*01b2*/ 	.byte	0x04
	.zero		1


	//   ....[5]....
        /*01b4*/ 	.word	0x000006a0
        /*01b8*/ 	.word	0x000000ff
        /*01bc*/ 	.word	0x00000030
        /*01c0*/ 	.short	0x0100
        /*01c2*/ 	.byte	0x04
	.zero		1


	//   ....[6]....
        /*01c4*/ 	.word	0x000006b0
        /*01c8*/ 	.word	0x000000ff
        /*01cc*/ 	.word	0x00000018
        /*01d0*/ 	.short	0x0100
        /*01d2*/ 	.byte	0x04
	.zero		1


	//   ....[7]....
        /*01d4*/ 	.word	0x000006c0
        /*01d8*/ 	.word	0x000000ff
        /*01dc*/ 	.word	0x00000038
        /*01e0*/ 	.short	0x0100
        /*01e2*/ 	.byte	0x04
	.zero		1


	//   ....[8]....
        /*01e4*/ 	.word	0x000007e0
        /*01e8*/ 	.word	0x000000ff
        /*01ec*/ 	.word	0x00000040
        /*01f0*/ 	.short	0x0100
        /*01f2*/ 	.byte	0x04
	.zero		1


	//   ....[9]....
        /*01f4*/ 	.word	0x000007f0
        /*01f8*/ 	.word	0x000000ff
        /*01fc*/ 	.word	0x00000060
        /*0200*/ 	.short	0x0100
        /*0202*/ 	.byte	0x04
	.zero		1


	//   ....[10]....
        /*0204*/ 	.word	0x00000800
        /*0208*/ 	.word	0x000000ff
        /*020c*/ 	.word	0x00000048
        /*0210*/ 	.short	0x0100
        /*0212*/ 	.byte	0x04
	.zero		1


	//   ....[11]....
        /*0214*/ 	.word	0x00000810
        /*0218*/ 	.word	0x000000ff
        /*021c*/ 	.word	0x00000068
        /*0220*/ 	.short	0x0100
        /*0222*/ 	.byte	0x04
	.zero		1


	//   ....[12]....
        /*0224*/ 	.word	0x00000820
        /*0228*/ 	.word	0x000000ff
        /*022c*/ 	.word	0x00000050
        /*0230*/ 	.short	0x0100
        /*0232*/ 	.byte	0x04
	.zero		1


	//   ....[13]....
        /*0234*/ 	.word	0x00000830
        /*0238*/ 	.word	0x000000ff
        /*023c*/ 	.word	0x00000070
        /*0240*/ 	.short	0x0100
        /*0242*/ 	.byte	0x04
	.zero		1


	//   ....[14]....
        /*0244*/ 	.word	0x00000840
        /*0248*/ 	.word	0x000000ff
        /*024c*/ 	.word	0x00000058
        /*0250*/ 	.short	0x0100
        /*0252*/ 	.byte	0x04
	.zero		1


	//   ....[15]....
        /*0254*/ 	.word	0x00000850
        /*0258*/ 	.word	0x000000ff
        /*025c*/ 	.word	0x00000078
        /*0260*/ 	.short	0x0100
        /*0262*/ 	.byte	0x04
	.zero		1


	//   ....[16]....
        /*0264*/ 	.word	0x00000930
        /*0268*/ 	.word	0x000000ff
        /*026c*/ 	.word	0x00000080
        /*0270*/ 	.short	0x0100
        /*0272*/ 	.byte	0x06
	.zero		1


	//   ....[17]....
        /*0274*/ 	.word	0x00000940
        /*0278*/ 	.word	0x000000ff
        /*027c*/ 	.word	0x00000088
        /*0280*/ 	.short	0x0100
        /*0282*/ 	.byte	0x06
	.zero		1


	//   ....[18]....
        /*0284*/ 	.word	0x00000a70
        /*0288*/ 	.word	0x000000ff
        /*028c*/ 	.word	0x00000090
        /*0290*/ 	.short	0x0100
        /*0292*/ 	.byte	0x06
	.zero		1


	//   ....[19]....
        /*0294*/ 	.word	0x00000a80
        /*0298*/ 	.word	0x000000ff
        /*029c*/ 	.word	0x000000a0
        /*02a0*/ 	.short	0x0100
        /*02a2*/ 	.byte	0x06
	.zero		1


	//   ....[20]....
        /*02a4*/ 	.word	0x00000a90
        /*02a8*/ 	.word	0x000000ff
        /*02ac*/ 	.word	0x00000098
        /*02b0*/ 	.short	0x0100
        /*02b2*/ 	.byte	0x06
	.zero		1


	//   ....[21]....
        /*02b4*/ 	.word	0x00000aa0
        /*02b8*/ 	.word	0x000000ff
        /*02bc*/ 	.word	0x000000a8
        /*02c0*/ 	.short	0x0100
        /*02c2*/ 	.byte	0x06
	.zero		1


	//   ....[22]....
        /*02c4*/ 	.word	0x00000bc0
        /*02c8*/ 	.word	0x000000ff
        /*02cc*/ 	.word	0x000000b0
        /*02d0*/ 	.short	0x0100
        /*02d2*/ 	.byte	0x04
	.zero		1


	//   ....[23]....
        /*02d4*/ 	.word	0x00000bd0
        /*02d8*/ 	.word	0x000000ff
        /*02dc*/ 	.word	0x000000d0
        /*02e0*/ 	.short	0x0100
        /*02e2*/ 	.byte	0x04
	.zero		1


	//   ....[24]....
        /*02e4*/ 	.word	0x00000be0
        /*02e8*/ 	.word	0x000000ff
        /*02ec*/ 	.word	0x000000b8
        /*02f0*/ 	.short	0x0100
        /*02f2*/ 	.byte	0x04
	.zero		1


	//   ....[25]....
        /*02f4*/ 	.word	0x00000bf0
        /*02f8*/ 	.word	0x000000ff
        /*02fc*/ 	.word	0x000000d8
        /*0300*/ 	.short	0x0100
        /*0302*/ 	.byte	0x04
	.zero		1


	//   ....[26]....
        /*0304*/ 	.word	0x00000c00
        /*0308*/ 	.word	0x000000ff
        /*030c*/ 	.word	0x000000c0
        /*0310*/ 	.short	0x0100
        /*0312*/ 	.byte	0x04
	.zero		1


	//   ....[27]....
        /*0314*/ 	.word	0x00000c10
        /*0318*/ 	.word	0x000000ff
        /*031c*/ 	.word	0x000000e0
        /*0320*/ 	.short	0x0100
        /*0322*/ 	.byte	0x04
	.zero		1


	//   ....[28]....
        /*0324*/ 	.word	0x00000c20
        /*0328*/ 	.word	0x000000ff
        /*032c*/ 	.word	0x000000c8
        /*0330*/ 	.short	0x0100
        /*0332*/ 	.byte	0x04
	.zero		1


	//   ....[29]....
        /*0334*/ 	.word	0x00000c30
        /*0338*/ 	.word	0x000000ff
        /*033c*/ 	.word	0x000000e8
        /*0340*/ 	.short	0x0100
        /*0342*/ 	.byte	0x04
	.zero		1


	//   ....[30]....
        /*0344*/ 	.word	0x00000d20
        /*0348*/ 	.word	0x000000ff
        /*034c*/ 	.word	0x000000f0
        /*0350*/ 	.short	0x0100
        /*0352*/ 	.byte	0x04
	.zero		1


	//   ....[31]....
        /*0354*/ 	.word	0x00000d30
        /*0358*/ 	.word	0x000000ff
        /*035c*/ 	.word	0x00000100
        /*0360*/ 	.short	0x0100
        /*0362*/ 	.byte	0x04
	.zero		1


	//   ....[32]....
        /*0364*/ 	.word	0x00000d40
        /*0368*/ 	.word	0x000000ff
        /*036c*/ 	.word	0x000000f8
        /*0370*/ 	.short	0x0100
        /*0372*/ 	.byte	0x04
	.zero		1


	//   ....[33]....
        /*0374*/ 	.word	0x00000d50
        /*0378*/ 	.word	0x000000ff
        /*037c*/ 	.word	0x00000108
        /*0380*/ 	.short	0x0100
        /*0382*/ 	.byte	0x04
	.zero		1


	//   ....[34]....
        /*0384*/ 	.word	0x00000e50
        /*0388*/ 	.word	0x000000ff
        /*038c*/ 	.word	0x00000110
        /*0390*/ 	.short	0x0100
        /*0392*/ 	.byte	0x06
	.zero		1


	//   ....[35]....
        /*0394*/ 	.word	0x00001a50
        /*0398*/ 	.word	0x00000000
        /*039c*/ 	.word	0x00000100
        /*03a0*/ 	.short	0x010a
        /*03a2*/ 	.byte	0xff
	.zero		1


	//   ....[36]....
        /*03a4*/ 	.word	0x00001a80
        /*03a8*/ 	.word	0x00000000
        /*03ac*/ 	.word	0x000000f0
        /*03b0*/ 	.short	0x0101
        /*03b2*/ 	.byte	0xff
	.zero		1


	//   ....[37]....
        /*03b4*/ 	.word	0x00001b40
        /*03b8*/ 	.word	0x000000ff
        /*03bc*/ 	.word	0x00000020
        /*03c0*/ 	.short	0x010a
        /*03c2*/ 	.byte	0x04
	.zero		1


	//   ....[38]....
        /*03c4*/ 	.word	0x00001c10
        /*03c8*/ 	.word	0x000000ff
        /*03cc*/ 	.word	0x00000020
        /*03d0*/ 	.short	0x010a
        /*03d2*/ 	.byte	0x21
	.zero		1


	//   ....[39]....
        /*03d4*/ 	.word	0x00001dc0
        /*03d8*/ 	.word	0x000000ff
        /*03dc*/ 	.word	0x00000020
        /*03e0*/ 	.short	0x010a
        /*03e2*/ 	.byte	0x05
	.zero		1


	//   ....[40]....
        /*03e4*/ 	.word	0x00001fa0
        /*03e8*/ 	.word	0x000000ff
        /*03ec*/ 	.word	0x00000088
        /*03f0*/ 	.short	0x0101
        /*03f2*/ 	.byte	0x0e
	.zero		1


	//   ....[41]....
        /*03f4*/ 	.word	0x00001fc0
        /*03f8*/ 	.word	0x000000ff
        /*03fc*/ 	.word	0x00000020
        /*0400*/ 	.short	0x010a
        /*0402*/ 	.byte	0x04
	.zero		1


	//   ....[42]....
        /*0404*/ 	.word	0x00002040
        /*0408*/ 	.word	0x000000ff
        /*040c*/ 	.word	0x00000020
        /*0410*/ 	.short	0x010a
        /*0412*/ 	.byte	0x07
	.zero		1


	//   ....[43]....
        /*0414*/ 	.word	0x00002180
        /*0418*/ 	.word	0x000000ff
        /*041c*/ 	.word	0x00000020
        /*0420*/ 	.short	0x010a
        /*0422*/ 	.byte	0x04
	.zero		1


	//   ....[44]....
        /*0424*/ 	.word	0x00002430
        /*0428*/ 	.word	0x00000003
        /*042c*/ 	.word	0x00000090
        /*0430*/ 	.short	0x010a
        /*0432*/ 	.byte	0xff
	.zero		1


	//   ....[45]....
        /*0434*/ 	.word	0x00002580
        /*0438*/ 	.word	0x00000000
        /*043c*/ 	.word	0x00000000
        /*0440*/ 	.short	0x0101
        /*0442*/ 	.byte	0xff
	.zero		1


	//   ....[46]....
        /*0444*/ 	.word	0x00002b40
        /*0448*/ 	.word	0x000000ff
        /*044c*/ 	.word	0x00000000
        /*0450*/ 	.short	0x010a
        /*0452*/ 	.byte	0x04
	.zero		1


	//   ....[47]....
        /*0454*/ 	.word	0x00002bd0
        /*0458*/ 	.word	0x000000ff
        /*045c*/ 	.word	0x00000000
        /*0460*/ 	.short	0x010a
        /*0462*/ 	.byte	0x05
	.zero		1


	//   ....[48]....
        /*0464*/ 	.word	0x00002c60
        /*0468*/ 	.word	0x000000ff
        /*046c*/ 	.word	0x00000000
        /*0470*/ 	.short	0x010a
        /*0472*/ 	.byte	0x05
	.zero		1


	//   ....[49]....
        /*0474*/ 	.word	0x00002d00
        /*0478*/ 	.word	0x00000000
        /*047c*/ 	.word	0x00000000
        /*0480*/ 	.short	0x010a
        /*0482*/ 	.byte	0xff
	.zero		1


	//   ....[50]....
        /*0484*/ 	.word	0x00002e20
        /*0488*/ 	.word	0x00000000
        /*048c*/ 	.word	0x000000f0
        /*0490*/ 	.short	0x010a
        /*0492*/ 	.byte	0xff
	.zero		1


	//   ....[51]....
        /*0494*/ 	.word	0x00002e90
        /*0498*/ 	.word	0x00000000
        /*049c*/ 	.word	0x00000000
        /*04a0*/ 	.short	0x0101
        /*04a2*/ 	.byte	0xff
	.zero		1


	//   ....[52]....
        /*04a4*/ 	.word	0x00002eb0
        /*04a8*/ 	.word	0x000000ff
        /*04ac*/ 	.word	0x000000a0
        /*04b0*/ 	.short	0x010a
        /*04b2*/ 	.byte	0x04
	.zero		1


	//   ....[53]....
        /*04b4*/ 	.word	0x00002fd0
        /*04b8*/ 	.word	0x00000000
        /*04bc*/ 	.word	0x00000090
        /*04c0*/ 	.short	0x010a
        /*04c2*/ 	.byte	0xff
	.zero		1


	//   ....[54]....
        /*04c4*/ 	.word	0x000030d0
        /*04c8*/ 	.word	0x00000000
        /*04cc*/ 	.word	0x00000000
        /*04d0*/ 	.short	0x0101
        /*04d2*/ 	.byte	0xff
	.zero		1


	//   ....[55]....
        /*04d4*/ 	.word	0x00003160
        /*04d8*/ 	.word	0x000000ff
        /*04dc*/ 	.word	0x000000a0
        /*04e0*/ 	.short	0x0106
        /*04e2*/ 	.byte	0x04
	.zero		1


	//   ....[56]....
        /*04e4*/ 	.word	0x00003180
        /*04e8*/ 	.word	0x000000ff
        /*04ec*/ 	.word	0x000000a0
        /*04f0*/ 	.short	0x010a
        /*04f2*/ 	.byte	0x04
	.zero		1


	//   ....[57]....
        /*04f4*/ 	.word	0x00003210
        /*04f8*/ 	.word	0x000000ff
        /*04fc*/ 	.word	0x000000a0
        /*0500*/ 	.short	0x0106
        /*0502*/ 	.byte	0x07
	.zero		1


	//   ....[58]....
        /*0504*/ 	.word	0x00003250
        /*0508*/ 	.word	0x00000000
        /*050c*/ 	.word	0x000000a0
        /*0510*/ 	.short	0x010a
        /*0512*/ 	.byte	0xff
	.zero		1


	//   ....[59]....
        /*0514*/ 	.word	0x00003490
        /*0518*/ 	.word	0x000000ff
        /*051c*/ 	.word	0x00000008
        /*0520*/ 	.short	0x010a
        /*0522*/ 	.byte	0x05
	.zero		1


	//   ....[60]....
        /*0524*/ 	.word	0x000034b0
        /*0528*/ 	.word	0x000000ff
        /*052c*/ 	.word	0x00000008
        /*0530*/ 	.short	0x010a
        /*0532*/ 	.byte	0x05
	.zero		1


	//   ....[61]....
        /*0534*/ 	.word	0x00003640
        /*0538*/ 	.word	0x000000ff
        /*053c*/ 	.word	0x00000008
        /*0540*/ 	.short	0x010a
        /*0542*/ 	.byte	0x05
	.zero		1


	//   ....[62]....
        /*0544*/ 	.word	0x00003660
        /*0548*/ 	.word	0x000000ff
        /*054c*/ 	.word	0x00000008
        /*0550*/ 	.short	0x010a
        /*0552*/ 	.byte	0x05
	.zero		1


	//   ....[63]....
        /*0554*/ 	.word	0x00003720
        /*0558*/ 	.word	0x000000ff
        /*055c*/ 	.word	0x00000000
        /*0560*/ 	.short	0x0101
        /*0562*/ 	.byte	0x04
	.zero		1


	//   ....[64]....
        /*0564*/ 	.word	0x00003ae0
        /*0568*/ 	.word	0x00000000
        /*056c*/ 	.word	0x00000090
        /*0570*/ 	.short	0x010a
        /*0572*/ 	.byte	0xff
	.zero		1


	//   ....[65]....
        /*0574*/ 	.word	0x00003ba0
        /*0578*/ 	.word	0x00000000
        /*057c*/ 	.word	0x00000000
        /*0580*/ 	.short	0x0101
        /*0582*/ 	.byte	0xff
	.zero		1


	//   ....[66]....
        /*0584*/ 	.word	0x00003c60
        /*0588*/ 	.word	0x000000ff
        /*058c*/ 	.word	0x00000000
        /*0590*/ 	.short	0x010a
        /*0592*/ 	.byte	0x04
	.zero		1


	//   ....[67]....
        /*0594*/ 	.word	0x00003c70
        /*0598*/ 	.word	0x000000ff
        /*059c*/ 	.word	0x000000d0
        /*05a0*/ 	.short	0x010a
        /*05a2*/ 	.byte	0x2e
	.zero		1


	//   ....[68]....
        /*05a4*/ 	.word	0x00003d20
        /*05a8*/ 	.word	0x000000ff
        /*05ac*/ 	.word	0x00000000
        /*05b0*/ 	.short	0x010a
        /*05b2*/ 	.byte	0x07
	.zero		1


	//   ....[69]....
        /*05b4*/ 	.word	0x00003e50
        /*05b8*/ 	.word	0x000000ff
        /*05bc*/ 	.word	0x00000000
        /*05c0*/ 	.short	0x010a
        /*05c2*/ 	.byte	0x04
	.zero		1


	//   ....[70]....
        /*05c4*/ 	.word	0x00004290
        /*05c8*/ 	.word	0x000000ff
        /*05cc*/ 	.word	0x00000000
        /*05d0*/ 	.short	0x010a
        /*05d2*/ 	.byte	0x04
	.zero		1


	//   ....[71]....
        /*05d4*/ 	.word	0x00004320
        /*05d8*/ 	.word	0x000000ff
        /*05dc*/ 	.word	0x00000000
        /*05e0*/ 	.short	0x010a
        /*05e2*/ 	.byte	0x05
	.zero		1


	//   ....[72]....
        /*05e4*/ 	.word	0x000043b0
        /*05e8*/ 	.word	0x000000ff
        /*05ec*/ 	.word	0x00000000
        /*05f0*/ 	.short	0x010a
        /*05f2*/ 	.byte	0x05
	.zero		1


	//   ....[73]....
        /*05f4*/ 	.word	0x00004450
        /*05f8*/ 	.word	0x00000000
        /*05fc*/ 	.word	0x00000000
        /*0600*/ 	.short	0x010a
        /*0602*/ 	.byte	0xff
	.zero		1


	//   ....[74]....
        /*0604*/ 	.word	0x00004490
        /*0608*/ 	.word	0x00000000
        /*060c*/ 	.word	0x00000000
        /*0610*/ 	.short	0x010a
        /*0612*/ 	.byte	0xff
	.zero		1


	//   ....[75]....
        /*0614*/ 	.word	0x00004500
        /*0618*/ 	.word	0x000000ff
        /*061c*/ 	.word	0x00000000
        /*0620*/ 	.short	0x0101
        /*0622*/ 	.byte	0x04
	.zero		1


	//   ....[76]....
        /*0624*/ 	.word	0x00004540
        /*0628*/ 	.word	0x000000ff
        /*062c*/ 	.word	0x00000110
        /*0630*/ 	.short	0x010a
        /*0632*/ 	.byte	0x29
	.zero		1


	//   ....[77]....
        /*0634*/ 	.word	0x00004590
        /*0638*/ 	.word	0x000000ff
        /*063c*/ 	.word	0x00000000
        /*0640*/ 	.short	0x0101
        /*0642*/ 	.byte	0x04
	.zero		1


	//   ....[78]....
        /*0644*/ 	.word	0x00004a10
        /*0648*/ 	.word	0x0000000c
        /*064c*/ 	.word	0x00000090
        /*0650*/ 	.short	0x010a
        /*0652*/ 	.byte	0xff
	.zero		1


	//   ....[79]....
        /*0654*/ 	.word	0x00004b80
        /*0658*/ 	.word	0x00000000
        /*065c*/ 	.word	0x00000000
        /*0660*/ 	.short	0x0101
        /*0662*/ 	.byte	0xff
	.zero		1


	//   ....[80]....
        /*0664*/ 	.word	0x00005020
        /*0668*/ 	.word	0x000000ff
        /*066c*/ 	.word	0x00000088
        /*0670*/ 	.short	0x010a
        /*0672*/ 	.byte	0x15
	.zero		1


	//   ....[81]....
        /*0674*/ 	.word	0x000051a0
        /*0678*/ 	.word	0x000000ff
        /*067c*/ 	.word	0x00000060
        /*0680*/ 	.short	0x010a
        /*0682*/ 	.byte	0x15
	.zero		1


	//   ....[82]....
        /*0684*/ 	.word	0x00005390
        /*0688*/ 	.word	0x000000ff
        /*068c*/ 	.word	0x00000040
        /*0690*/ 	.short	0x010b
        /*0692*/ 	.byte	0x15
	.zero		1


	//   ....[83]....
        /*0694*/ 	.word	0x000053a0
        /*0698*/ 	.word	0x000000ff
        /*069c*/ 	.word	0x00000000
        /*06a0*/ 	.short	0x0101
        /*06a2*/ 	.byte	0x06
	.zero		1


	//   ....[84]....
        /*06a4*/ 	.word	0x000053b0
        /*06a8*/ 	.word	0x000000ff
        /*06ac*/ 	.word	0x00000068
        /*06b0*/ 	.short	0x010a
        /*06b2*/ 	.byte	0x15
	.zero		1


	//   ....[85]....
        /*06b4*/ 	.word	0x00005570
        /*06b8*/ 	.word	0x000000ff
        /*06bc*/ 	.word	0x00000048
        /*06c0*/ 	.short	0x010b
        /*06c2*/ 	.byte	0x15
	.zero		1


	//   ....[86]....
        /*06c4*/ 	.word	0x00005580
        /*06c8*/ 	.word	0x000000ff
        /*06cc*/ 	.word	0x00000000
        /*06d0*/ 	.short	0x0101
        /*06d2*/ 	.byte	0x07
	.zero		1


	//   ....[87]....
        /*06d4*/ 	.word	0x00005590
        /*06d8*/ 	.word	0x000000ff
        /*06dc*/ 	.word	0x00000070
        /*06e0*/ 	.short	0x010a
        /*06e2*/ 	.byte	0x15
	.zero		1


	//   ....[88]....
        /*06e4*/ 	.word	0x00005740
        /*06e8*/ 	.word	0x000000ff
        /*06ec*/ 	.word	0x00000050
        /*06f0*/ 	.short	0x010b
        /*06f2*/ 	.byte	0x15
	.zero		1


	//   ....[89]....
        /*06f4*/ 	.word	0x00005750
        /*06f8*/ 	.word	0x000000ff
        /*06fc*/ 	.word	0x00000000
        /*0700*/ 	.short	0x0101
        /*0702*/ 	.byte	0x1d
	.zero		1


	//   ....[90]....
        /*0704*/ 	.word	0x00005760
        /*0708*/ 	.word	0x000000ff
        /*070c*/ 	.word	0x00000078
        /*0710*/ 	.short	0x010a
        /*0712*/ 	.byte	0x15
	.zero		1


	//   ....[91]....
        /*0714*/ 	.word	0x00005930
        /*0718*/ 	.word	0x000000ff
        /*071c*/ 	.word	0x00000058
        /*0720*/ 	.short	0x010b
        /*0722*/ 	.byte	0x15
	.zero		1


	//   ....[92]....
        /*0724*/ 	.word	0x00005940
        /*0728*/ 	.word	0x000000ff
        /*072c*/ 	.word	0x00000000
        /*0730*/ 	.short	0x0101
        /*0732*/ 	.byte	0x1e
	.zero		1


	//   ....[93]....
        /*0734*/ 	.word	0x00005950
        /*0738*/ 	.word	0x000000ff
        /*073c*/ 	.word	0x00000060
        /*0740*/ 	.short	0x010a
        /*0742*/ 	.byte	0x15
	.zero		1


	//   ....[94]....
        /*0744*/ 	.word	0x00005b10
        /*0748*/ 	.word	0x000000ff
        /*074c*/ 	.word	0x00000040
        /*0750*/ 	.short	0x010b
        /*0752*/ 	.byte	0x15
	.zero		1


	//   ....[95]....
        /*0754*/ 	.word	0x00005b20
        /*0758*/ 	.word	0x000000ff
        /*075c*/ 	.word	0x00000000
        /*0760*/ 	.short	0x0101
        /*0762*/ 	.byte	0x06
	.zero		1


	//   ....[96]....
        /*0764*/ 	.word	0x00005b30
        /*0768*/ 	.word	0x000000ff
        /*076c*/ 	.word	0x00000068
        /*0770*/ 	.short	0x010a
        /*0772*/ 	.byte	0x15
	.zero		1


	//   ....[97]....
        /*0774*/ 	.word	0x00005cf0
        /*0778*/ 	.word	0x000000ff
        /*077c*/ 	.word	0x00000048
        /*0780*/ 	.short	0x010b
        /*0782*/ 	.byte	0x15
	.zero		1


	//   ....[98]....
        /*0784*/ 	.word	0x00005d00
        /*0788*/ 	.word	0x000000ff
        /*078c*/ 	.word	0x00000000
        /*0790*/ 	.short	0x0101
        /*0792*/ 	.byte	0x07
	.zero		1


	//   ....[99]....
        /*0794*/ 	.word	0x00005d10
        /*0798*/ 	.word	0x000000ff
        /*079c*/ 	.word	0x00000070
        /*07a0*/ 	.short	0x010a
        /*07a2*/ 	.byte	0x15
	.zero		1


	//   ....[100]....
        /*07a4*/ 	.word	0x00005ec0
        /*07a8*/ 	.word	0x000000ff
        /*07ac*/ 	.word	0x00000050
        /*07b0*/ 	.short	0x010b
        /*07b2*/ 	.byte	0x15
	.zero		1


	//   ....[101]....
        /*07b4*/ 	.word	0x00005ed0
        /*07b8*/ 	.word	0x000000ff
        /*07bc*/ 	.word	0x00000000
        /*07c0*/ 	.short	0x0101
        /*07c2*/ 	.byte	0x1d
	.zero		1


	//   ....[102]....
        /*07c4*/ 	.word	0x00005ee0
        /*07c8*/ 	.word	0x000000ff
        /*07cc*/ 	.word	0x00000078
        /*07d0*/ 	.short	0x010a
        /*07d2*/ 	.byte	0x15
	.zero		1


	//   ....[103]....
        /*07d4*/ 	.word	0x00006120
        /*07d8*/ 	.word	0x000000ff
        /*07dc*/ 	.word	0x00000058
        /*07e0*/ 	.short	0x010b
        /*07e2*/ 	.byte	0x15
	.zero		1


	//   ....[104]....
        /*07e4*/ 	.word	0x00006130
        /*07e8*/ 	.word	0x000000ff
        /*07ec*/ 	.word	0x00000000
        /*07f0*/ 	.short	0x0101
        /*07f2*/ 	.byte	0x1e
	.zero		1


	//   ....[105]....
        /*07f4*/ 	.word	0x00006160
        /*07f8*/ 	.word	0x000000ff
        /*07fc*/ 	.word	0x00000060
        /*0800*/ 	.short	0x010a
        /*0802*/ 	.byte	0x15
	.zero		1


	//   ....[106]....
        /*0804*/ 	.word	0x00006180
        /*0808*/ 	.word	0x000000ff
        /*080c*/ 	.word	0x00000068
        /*0810*/ 	.short	0x010a
        /*0812*/ 	.byte	0x15
	.zero		1


	//   ....[107]....
        /*0814*/ 	.word	0x000061a0
        /*0818*/ 	.word	0x000000ff
        /*081c*/ 	.word	0x00000070
        /*0820*/ 	.short	0x010a
        /*0822*/ 	.byte	0x15
	.zero		1


	//   ....[108]....
        /*0824*/ 	.word	0x000061f0
        /*0828*/ 	.word	0x00000002
        /*082c*/ 	.word	0x00000078
        /*0830*/ 	.short	0x010a
        /*0832*/ 	.byte	0xff
	.zero		1


	//   ....[109]....
        /*0834*/ 	.word	0x00006560
        /*0838*/ 	.word	0x00000000
        /*083c*/ 	.word	0x00000090
        /*0840*/ 	.short	0x010a
        /*0842*/ 	.byte	0xff
	.zero		1


	//   ....[110]....
        /*0844*/ 	.word	0x00006630
        /*0848*/ 	.word	0x00000000
        /*084c*/ 	.word	0x00000000
        /*0850*/ 	.short	0x0101
        /*0852*/ 	.byte	0xff
	.zero		1


	//   ....[111]....
        /*0854*/ 	.word	0x00007270
        /*0858*/ 	.word	0x000000ff
        /*085c*/ 	.word	0x00000040
        /*0860*/ 	.short	0x010a
        /*0862*/ 	.byte	0x2b
	.zero		1


	//   ....[112]....
        /*0864*/ 	.word	0x000072a0
        /*0868*/ 	.word	0x00000049
        /*086c*/ 	.word	0x000000b0
        /*0870*/ 	.short	0x010a
        /*0872*/ 	.byte	0xff
	.zero		1


	//   ....[113]....
        /*0874*/ 	.word	0x00007390
        /*0878*/ 	.word	0x000000ff
        /*087c*/ 	.word	0x00000040
        /*0880*/ 	.short	0x010a
        /*0882*/ 	.byte	0x2b
	.zero		1


	//   ....[114]....
        /*0884*/ 	.word	0x00007480
        /*0888*/ 	.word	0x00000049
        /*088c*/ 	.word	0x000000b0
        /*0890*/ 	.short	0x010a
        /*0892*/ 	.byte	0xff
	.zero		1


	//   ....[115]....
        /*0894*/ 	.word	0x00007c90
        /*0898*/ 	.word	0x00000000
        /*089c*/ 	.word	0x00000000
        /*08a0*/ 	.short	0x0101
        /*08a2*/ 	.byte	0xff
	.zero		1


	//   ....[116]....
        /*08a4*/ 	.word	0x00007ca0
        /*08a8*/ 	.word	0x00000002
        /*08ac*/ 	.word	0x00000040
        /*08b0*/ 	.short	0x010a
        /*08b2*/ 	.byte	0xff
	.zero		1


	//   ....[117]....
        /*08b4*/ 	.word	0x00007d80
        /*08b8*/ 	.word	0x00000002
        /*08bc*/ 	.word	0x00000040
        /*08c0*/ 	.short	0x010a
        /*08c2*/ 	.byte	0xff
	.zero		1


	//   ....[118]....
        /*08c4*/ 	.word	0x00008630
        /*08c8*/ 	.word	0x00000015
        /*08cc*/ 	.word	0x00000000
        /*08d0*/ 	.short	0x0101
        /*08d2*/ 	.byte	0xff
	.zero		1


	//   ....[119]....
        /*08d4*/ 	.word	0x00008650
        /*08d8*/ 	.word	0x00000000
        /*08dc*/ 	.word	0x00000040
        /*08e0*/ 	.short	0x010a
        /*08e2*/ 	.byte	0xff
	.zero		1


	//   ....[120]....
        /*08e4*/ 	.word	0x00008720
        /*08e8*/ 	.word	0x00000000
        /*08ec*/ 	.word	0x00000040
        /*08f0*/ 	.short	0x010a
        /*08f2*/ 	.byte	0xff
	.zero		1


	//   ....[121]....
        /*08f4*/ 	.word	0x00008fe0
        /*08f8*/ 	.word	0x00000015
        /*08fc*/ 	.word	0x00000000
        /*0900*/ 	.short	0x0101
        /*0902*/ 	.byte	0xff
	.zero		1


	//   ....[122]....
        /*0904*/ 	.word	0x00009000
        /*0908*/ 	.word	0x00000000
        /*090c*/ 	.word	0x00000040
        /*0910*/ 	.short	0x010a
        /*0912*/ 	.byte	0xff
	.zero		1


	//   ....[123]....
        /*0914*/ 	.word	0x000090d0
        /*0918*/ 	.word	0x00000000
        /*091c*/ 	.word	0x00000040
        /*0920*/ 	.short	0x010a
        /*0922*/ 	.byte	0xff
	.zero		1


	//   ....[124]....
        /*0924*/ 	.word	0x000099c0
        /*0928*/ 	.word	0x00000015
        /*092c*/ 	.word	0x00000000
        /*0930*/ 	.short	0x0101
        /*0932*/ 	.byte	0xff
	.zero		1


	//   ....[125]....
        /*0934*/ 	.word	0x000099e0
        /*0938*/ 	.word	0x00000000
        /*093c*/ 	.word	0x00000040
        /*0940*/ 	.short	0x010a
        /*0942*/ 	.byte	0xff
	.zero		1


	//   ....[126]....
        /*0944*/ 	.word	0x00009ab0
        /*0948*/ 	.word	0x00000000
        /*094c*/ 	.word	0x00000040
        /*0950*/ 	.short	0x010a
        /*0952*/ 	.byte	0xff
	.zero		1


	//   ....[127]....
        /*0954*/ 	.word	0x0000a3d0
        /*0958*/ 	.word	0x00000015
        /*095c*/ 	.word	0x00000000
        /*0960*/ 	.short	0x0101
        /*0962*/ 	.byte	0xff
	.zero		1


	//   ....[128]....
        /*0964*/ 	.word	0x0000a3f0
        /*0968*/ 	.word	0x00000000
        /*096c*/ 	.word	0x00000040
        /*0970*/ 	.short	0x010a
        /*0972*/ 	.byte	0xff
	.zero		1


	//   ....[129]....
        /*0974*/ 	.word	0x0000a4c0
        /*0978*/ 	.word	0x00000000
        /*097c*/ 	.word	0x00000040
        /*0980*/ 	.short	0x010a
        /*0982*/ 	.byte	0xff
	.zero		1


	//   ....[130]....
        /*0984*/ 	.word	0x0000adc0
        /*0988*/ 	.word	0x00000015
        /*098c*/ 	.word	0x00000000
        /*0990*/ 	.short	0x0101
        /*0992*/ 	.byte	0xff
	.zero		1


	//   ....[131]....
        /*0994*/ 	.word	0x0000ade0
        /*0998*/ 	.word	0x00000000
        /*099c*/ 	.word	0x00000040
        /*09a0*/ 	.short	0x010a
        /*09a2*/ 	.byte	0xff
	.zero		1


	//   ....[132]....
        /*09a4*/ 	.word	0x0000aeb0
        /*09a8*/ 	.word	0x00000000
        /*09ac*/ 	.word	0x00000040
        /*09b0*/ 	.short	0x010a
        /*09b2*/ 	.byte	0xff
	.zero		1


	//   ....[133]....
        /*09b4*/ 	.word	0x0000b7b0
        /*09b8*/ 	.word	0x00000015
        /*09bc*/ 	.word	0x00000000
        /*09c0*/ 	.short	0x0101
        /*09c2*/ 	.byte	0xff
	.zero		1


	//   ....[134]....
        /*09c4*/ 	.word	0x0000b7d0
        /*09c8*/ 	.word	0x00000000
        /*09cc*/ 	.word	0x00000040
        /*09d0*/ 	.short	0x010a
        /*09d2*/ 	.byte	0xff
	.zero		1


	//   ....[135]....
        /*09d4*/ 	.word	0x0000b8a0
        /*09d8*/ 	.word	0x00000000
        /*09dc*/ 	.word	0x00000040
        /*09e0*/ 	.short	0x010a
        /*09e2*/ 	.byte	0xff
	.zero		1


	//   ....[136]....
        /*09e4*/ 	.word	0x0000bbb0
        /*09e8*/ 	.word	0x00000049
        /*09ec*/ 	.word	0x00000000
        /*09f0*/ 	.short	0x0101
        /*09f2*/ 	.byte	0xff
	.zero		1


	//   ....[137]....
        /*09f4*/ 	.word	0x0000c1a0
        /*09f8*/ 	.word	0x00000000
        /*09fc*/ 	.word	0x00000000
        /*0a00*/ 	.short	0x0101
        /*0a02*/ 	.byte	0xff
	.zero		1


	//   ....[138]....
        /*0a04*/ 	.word	0x0000c450
        /*0a08*/ 	.word	0x000000ff
        /*0a0c*/ 	.word	0x00000000
        /*0a10*/ 	.short	0x0101
        /*0a12*/ 	.byte	0x04
	.zero		1


	//   ....[139]....
        /*0a14*/ 	.word	0x0000c470
        /*0a18*/ 	.word	0x00000000
        /*0a1c*/ 	.word	0x00000100
        /*0a20*/ 	.short	0x010a
        /*0a22*/ 	.byte	0xff
	.zero		1


	//   ....[140]....
        /*0a24*/ 	.word	0x0000c4d0
        /*0a28*/ 	.word	0x00000000
        /*0a2c*/ 	.word	0x00000020
        /*0a30*/ 	.short	0x010a
        /*0a32*/ 	.byte	0xff
	.zero		1


	//   ....[141]....
        /*0a34*/ 	.word	0x0000c530
        /*0a38*/ 	.word	0x00000000
        /*0a3c*/ 	.word	0x00000020
        /*0a40*/ 	.short	0x010a
        /*0a42*/ 	.byte	0xff
	.zero		1


	//   ....[142]....
        /*0a44*/ 	.word	0x0000c580
        /*0a48*/ 	.word	0x00000003
        /*0a4c*/ 	.word	0x00000090
        /*0a50*/ 	.short	0x010a
        /*0a52*/ 	.byte	0xff
	.zero		1


	//   ....[143]....
        /*0a54*/ 	.word	0x0000c5e0
        /*0a58*/ 	.word	0x00000000
        /*0a5c*/ 	.word	0x00000000
        /*0a60*/ 	.short	0x010a
        /*0a62*/ 	.byte	0xff
	.zero		1


	//   ....[144]....
        /*0a64*/ 	.word	0x0000c640
        /*0a68*/ 	.word	0x00000000
        /*0a6c*/ 	.word	0x00000000
        /*0a70*/ 	.short	0x010a
        /*0a72*/ 	.byte	0xff
	.zero		1


	//   ....[145]....
        /*0a74*/ 	.word	0x0000c6a0
        /*0a78*/ 	.word	0x00000000
        /*0a7c*/ 	.word	0x00000000
        /*0a80*/ 	.short	0x010a
        /*0a82*/ 	.byte	0xff
	.zero		1


	//   ....[146]....
        /*0a84*/ 	.word	0x0000c6f0
        /*0a88*/ 	.word	0x00000000
        /*0a8c*/ 	.word	0x000000f0
        /*0a90*/ 	.short	0x010a
        /*0a92*/ 	.byte	0xff
	.zero		1


	//   ....[147]....
        /*0a94*/ 	.word	0x0000c750
        /*0a98*/ 	.word	0x00000000
        /*0a9c*/ 	.word	0x000000a0
        /*0aa0*/ 	.short	0x010a
        /*0aa2*/ 	.byte	0xff
	.zero		1


	//   ....[148]....
        /*0aa4*/ 	.word	0x0000c7a0
        /*0aa8*/ 	.word	0x00000000
        /*0aac*/ 	.word	0x00000090
        /*0ab0*/ 	.short	0x010a
        /*0ab2*/ 	.byte	0xff
	.zero		1


	//   ....[149]....
        /*0ab4*/ 	.word	0x0000c800
        /*0ab8*/ 	.word	0x00000000
        /*0abc*/ 	.word	0x000000a0
        /*0ac0*/ 	.short	0x010a
        /*0ac2*/ 	.byte	0xff
	.zero		1


	//   ....[150]....
        /*0ac4*/ 	.word	0x0000c860
        /*0ac8*/ 	.word	0x00000005
        /*0acc*/ 	.word	0x00000008
        /*0ad0*/ 	.short	0x010a
        /*0ad2*/ 	.byte	0xff
	.zero		1


	//   ....[151]....
        /*0ad4*/ 	.word	0x0000c950
        /*0ad8*/ 	.word	0x00000003
        /*0adc*/ 	.word	0x00000008
        /*0ae0*/ 	.short	0x010a
        /*0ae2*/ 	.byte	0xff
	.zero		1


	//   ....[152]....
        /*0ae4*/ 	.word	0x0000c9a0
        /*0ae8*/ 	.word	0x00000000
        /*0aec*/ 	.word	0x00000090
        /*0af0*/ 	.short	0x010a
        /*0af2*/ 	.byte	0xff
	.zero		1


	//   ....[153]....
        /*0af4*/ 	.word	0x0000ca00
        /*0af8*/ 	.word	0x00000000
        /*0afc*/ 	.word	0x000000d0
        /*0b00*/ 	.short	0x010a
        /*0b02*/ 	.byte	0xff
	.zero		1


	//   ....[154]....
        /*0b04*/ 	.word	0x0000ca60
        /*0b08*/ 	.word	0x00000000
        /*0b0c*/ 	.word	0x00000000
        /*0b10*/ 	.short	0x010a
        /*0b12*/ 	.byte	0xff
	.zero		1


	//   ....[155]....
        /*0b14*/ 	.word	0x0000cac0
        /*0b18*/ 	.word	0x00000000
        /*0b1c*/ 	.word	0x00000000
        /*0b20*/ 	.short	0x010a
        /*0b22*/ 	.byte	0xff
	.zero		1


	//   ....[156]....
        /*0b24*/ 	.word	0x0000cb20
        /*0b28*/ 	.word	0x00000000
        /*0b2c*/ 	.word	0x00000000
        /*0b30*/ 	.short	0x010a
        /*0b32*/ 	.byte	0xff
	.zero		1


	//   ....[157]....
        /*0b34*/ 	.word	0x0000cb80
        /*0b38*/ 	.word	0x00000000
        /*0b3c*/ 	.word	0x00000000
        /*0b40*/ 	.short	0x010a
        /*0b42*/ 	.byte	0xff
	.zero		1


	//   ....[158]....
        /*0b44*/ 	.word	0x0000cbe0
        /*0b48*/ 	.word	0x00000000
        /*0b4c*/ 	.word	0x00000110
        /*0b50*/ 	.short	0x010a
        /*0b52*/ 	.byte	0xff
	.zero		1


	//   ....[159]....
        /*0b54*/ 	.word	0x0000cc30
        /*0b58*/ 	.word	0x0000000c
        /*0b5c*/ 	.word	0x00000090
        /*0b60*/ 	.short	0x010a
        /*0b62*/ 	.byte	0xff
	.zero		1


	//   ....[160]....
        /*0b64*/ 	.word	0x0000cc90
        /*0b68*/ 	.word	0x00000000
        /*0b6c*/ 	.word	0x00000088
        /*0b70*/ 	.short	0x010a
        /*0b72*/ 	.byte	0xff
	.zero		1


	//   ....[161]....
        /*0b74*/ 	.word	0x0000ccf0
        /*0b78*/ 	.word	0x00000000
        /*0b7c*/ 	.word	0x00000060
        /*0b80*/ 	.short	0x010a
        /*0b82*/ 	.byte	0xff
	.zero		1


	//   ....[162]....
        /*0b84*/ 	.word	0x0000cd50
        /*0b88*/ 	.word	0x00000000
        /*0b8c*/ 	.word	0x00000068
        /*0b90*/ 	.short	0x010a
        /*0b92*/ 	.byte	0xff
	.zero		1


	//   ....[163]....
        /*0b94*/ 	.word	0x0000cdb0
        /*0b98*/ 	.word	0x00000000
        /*0b9c*/ 	.word	0x00000070
        /*0ba0*/ 	.short	0x010a
        /*0ba2*/ 	.byte	0xff
	.zero		1


	//   ....[164]....
        /*0ba4*/ 	.word	0x0000ce10
        /*0ba8*/ 	.word	0x00000000
        /*0bac*/ 	.word	0x00000078
        /*0bb0*/ 	.short	0x010a
        /*0bb2*/ 	.byte	0xff
	.zero		1


	//   ....[165]....
        /*0bb4*/ 	.word	0x0000ce70
        /*0bb8*/ 	.word	0x00000000
        /*0bbc*/ 	.word	0x00000060
        /*0bc0*/ 	.short	0x010a
        /*0bc2*/ 	.byte	0xff
	.zero		1


	//   ....[166]....
        /*0bc4*/ 	.word	0x0000ced0
        /*0bc8*/ 	.word	0x00000000
        /*0bcc*/ 	.word	0x00000068
        /*0bd0*/ 	.short	0x010a
        /*0bd2*/ 	.byte	0xff
	.zero		1


	//   ....[167]....
        /*0bd4*/ 	.word	0x0000cf30
        /*0bd8*/ 	.word	0x00000000
        /*0bdc*/ 	.word	0x00000070
        /*0be0*/ 	.short	0x010a
        /*0be2*/ 	.byte	0xff
	.zero		1


	//   ....[168]....
        /*0be4*/ 	.word	0x0000cf90
        /*0be8*/ 	.word	0x00000000
        /*0bec*/ 	.word	0x00000078
        /*0bf0*/ 	.short	0x010a
        /*0bf2*/ 	.byte	0xff
	.zero		1


	//   ....[169]....
        /*0bf4*/ 	.word	0x0000cff0
        /*0bf8*/ 	.word	0x00000000
        /*0bfc*/ 	.word	0x00000060
        /*0c00*/ 	.short	0x010a
        /*0c02*/ 	.byte	0xff
	.zero		1


	//   ....[170]....
        /*0c04*/ 	.word	0x0000d050
        /*0c08*/ 	.word	0x00000000
        /*0c0c*/ 	.word	0x00000068
        /*0c10*/ 	.short	0x010a
        /*0c12*/ 	.byte	0xff
	.zero		1


	//   ....[171]....
        /*0c14*/ 	.word	0x0000d0b0
        /*0c18*/ 	.word	0x00000002
        /*0c1c*/ 	.word	0x00000070
        /*0c20*/ 	.short	0x010a
        /*0c22*/ 	.byte	0xff
	.zero		1


	//   ....[172]....
        /*0c24*/ 	.word	0x0000d100
        /*0c28*/ 	.word	0x00000000
        /*0c2c*/ 	.word	0x00000090
        /*0c30*/ 	.short	0x010a
        /*0c32*/ 	.byte	0xff
	.zero		1


	//   ....[173]....
        /*0c34*/ 	.word	0x0000d160
        /*0c38*/ 	.word	0x00000002
        /*0c3c*/ 	.word	0x00000040
        /*0c40*/ 	.short	0x010a
        /*0c42*/ 	.byte	0xff
	.zero		1


	//   ....[174]....
        /*0c44*/ 	.word	0x0000d1b0
        /*0c48*/ 	.word	0x00000049
        /*0c4c*/ 	.word	0x000000b0
        /*0c50*/ 	.short	0x010a
        /*0c52*/ 	.byte	0xff
	.zero		1


	//   ....[175]....
        /*0c54*/ 	.word	0x0000d200
        /*0c58*/ 	.word	0x00000002
        /*0c5c*/ 	.word	0x00000040
        /*0c60*/ 	.short	0x010a
        /*0c62*/ 	.byte	0xff
	.zero		1


	//   ....[176]....
        /*0c64*/ 	.word	0x0000d250
        /*0c68*/ 	.word	0x00000000
        /*0c6c*/ 	.word	0x00000040
        /*0c70*/ 	.short	0x010a
        /*0c72*/ 	.byte	0xff
	.zero		1


	//   ....[177]....
        /*0c74*/ 	.word	0x0000d2a0
        /*0c78*/ 	.word	0x00000000
        /*0c7c*/ 	.word	0x00000040
        /*0c80*/ 	.short	0x010a
        /*0c82*/ 	.byte	0xff
	.zero		1


	//   ....[178]....
        /*0c84*/ 	.word	0x0000d2f0
        /*0c88*/ 	.word	0x00000000
        /*0c8c*/ 	.word	0x00000040
        /*0c90*/ 	.short	0x010a
        /*0c92*/ 	.byte	0xff
	.zero		1


	//   ....[179]....
        /*0c94*/ 	.word	0x0000d340
        /*0c98*/ 	.word	0x00000000
        /*0c9c*/ 	.word	0x00000040
        /*0ca0*/ 	.short	0x010a
        /*0ca2*/ 	.byte	0xff
	.zero		1


	//   ....[180]....
        /*0ca4*/ 	.word	0x0000d390
        /*0ca8*/ 	.word	0x00000000
        /*0cac*/ 	.word	0x00000040
        /*0cb0*/ 	.short	0x010a
        /*0cb2*/ 	.byte	0xff
	.zero		1


	//   ....[181]....
        /*0cb4*/ 	.word	0x0000d3e0
        /*0cb8*/ 	.word	0x00000000
        /*0cbc*/ 	.word	0x00000040
        /*0cc0*/ 	.short	0x010a
        /*0cc2*/ 	.byte	0xff
	.zero		1


	//----- nvinfo : EIATTR_NUM_MBARRIERS
	.align		4
.L_47:
        /*0cc4*/ 	.byte	0x03, 0x38
        /*0cc6*/ 	.short	0x0023


	//----- nvinfo : EIATTR_EXIT_INSTR_OFFSETS
	.align		4
        /*0cc8*/ 	.byte	0x04, 0x1c
        /*0cca*/ 	.short	(.L_49 - .L_48)


	//   ....[0]....
.L_48:
        /*0ccc*/ 	.word	0x00002d30


	//   ....[1]....
        /*0cd0*/ 	.word	0x00003220


	//   ....[2]....
        /*0cd4*/ 	.word	0x00003280


	//   ....[3]....
        /*0cd8*/ 	.word	0x000047c0


	//   ....[4]....
        /*0cdc*/ 	.word	0x00006220


	//   ....[5]....
        /*0ce0*/ 	.word	0x00006260


	//   ....[6]....
        /*0ce4*/ 	.word	0x0000c340


	//   ....[7]....
        /*0ce8*/ 	.word	0x0000c3c0


	//   ....[8]....
        /*0cec*/ 	.word	0x0000c3f0


	//   ....[9]....
        /*0cf0*/ 	.word	0x0000c460


	//----- nvinfo : EIATTR_MAX_THREADS
	.align		4
.L_49:
        /*0cf4*/ 	.byte	0x04, 0x05
        /*0cf6*/ 	.short	(.L_51 - .L_50)
.L_50:
        /*0cf8*/ 	.word	0x00000100
        /*0cfc*/ 	.word	0x00000001
        /*0d00*/ 	.word	0x00000001


	//----- nvinfo : EIATTR_CRS_STACK_SIZE
	.align		4
.L_51:
        /*0d04*/ 	.byte	0x04, 0x1e
        /*0d06*/ 	.short	(.L_53 - .L_52)
.L_52:
        /*0d08*/ 	.word	0x00000000


	//----- nvinfo : EIATTR_CBANK_PARAM_SIZE
	.align		4
.L_53:
        /*0d0c*/ 	.byte	0x03, 0x19
        /*0d0e*/ 	.short	0x0800


	//----- nvinfo : EIATTR_PARAM_CBANK
	.align		4
        /*0d10*/ 	.byte	0x04, 0x0a
        /*0d12*/ 	.short	(.L_55 - .L_54)
	.align		4
.L_54:
        /*0d14*/ 	.word	index@(.nv.constant0._ZN7cutlass13device_kernelINS_4gemm6kernel13GemmUniversalIN4cute5tupleIJiiiiEEENS1_10collective13CollectiveMmaINS1_35MainloopSm100TmaUmmaWarpSpecializedILi4ELi2ELi4ENS5_IJNS4_1CILi2EEESB_NSA_ILi1EEEEEEEENS5_IJNSA_ILi128EEENSA_ILi256EEENSA_ILi64EEEEEENS_10tfloat32_tENS5_IJlSC_lEEESJ_SK_NS4_8TiledMMAINS4_8MMA_AtomIJNS4_23SM100_MMA_TF32_2x1SM_SSISJ_SJ_fLi128ELi256ELNS4_4UMMA5MajorE0ELSP_0ELNSO_7ScaleInE0ELSQ_0EEEEEENS4_6LayoutINS5_IJSC_SC_SC_EEENS5_IJNSA_ILi0EEESV_SV_EEEEENS5_IJNS4_10UnderscoreESY_SY_EEEEENS4_28SM100_TMA_2SM_LOAD_MULTICASTENS4_14ComposedLayoutINS4_7SwizzleILi3ELi4ELi3EEENS4_18smem_ptr_flag_bitsILi32EEENST_INS5_IJNSA_ILi8EEENSA_ILi32EEEEEENS5_IJS18_SC_EEEEEEEvNS4_8identityENS4_18SM100_TMA_2SM_LOADES1C_vS1D_EENS_8epilogue10collective18CollectiveEpilogueINS1G_23Sm100TmaWarpSpecializedILi4ELi2ELi16ELb1ELb0EEEJNS5_IJSH_SG_SH_EEENS5_IJNST_ISH_SC_EENST_INS5_IJNSA_ILi16EEESB_EEENS5_IJSC_SF_EEEEEEEESJ_SK_SJ_SK_NS1G_6fusion15FusionCallbacksIS1K_NS1S_17LinearCombinationISJ_fSJ_fLNS_15FloatRoundStyleE2EEES1L_S1R_JEEENS4_5SM1004TMEM4LOAD26SM100_TMEM_LOAD_32dp32b16xENS4_13SM90_TMA_LOADENS12_INS13_ILi2ELi4ELi3EEES16_NST_INS5_IJS17_S1N_EEENS5_IJS1N_SC_EEEEEEENS4_39AutoVectorizingCopyWithAssumedAlignmentILi128EEENS4_14SM90_TMA_STOREES27_S29_S29_EEEvvEEEEvNT_6ParamsE)
        /*0d18*/ 	.short	0x0380
        /*0d1a*/ 	.short	0x0800


	//----- nvinfo : EIATTR_SW_WAR
	.align		4
.L_55:
        /*0d1c*/ 	.byte	0x04, 0x36
        /*0d1e*/ 	.short	(.L_57 - .L_56)
.L_56:
        /*0d20*/ 	.word	0x00000008
.L_57:


//--------------------- .nv.callgraph             --------------------------
	.section	.nv.callgraph,"",@"SHT_CUDA_CALLGRAPH"
	.align	4
	.sectionentsize	8
	.align		4
        /*0000*/ 	.word	0x00000000
	.align		4
        /*0004*/ 	.word	0xffffffff
	.align		4
        /*0008*/ 	.word	index@(_ZN7cutlass13device_kernelINS_4gemm6kernel13GemmUniversalIN4cute5tupleIJiiiiEEENS1_10collective13CollectiveMmaINS1_35MainloopSm100TmaUmmaWarpSpecializedILi4ELi2ELi4ENS5_IJNS4_1CILi2EEESB_NSA_ILi1EEEEEEEENS5_IJNSA_ILi128EEENSA_ILi256EEENSA_ILi64EEEEEENS_10tfloat32_tENS5_IJlSC_lEEESJ_SK_NS4_8TiledMMAINS4_8MMA_AtomIJNS4_23SM100_MMA_TF32_2x1SM_SSISJ_SJ_fLi128ELi256ELNS4_4UMMA5MajorE0ELSP_0ELNSO_7ScaleInE0ELSQ_0EEEEEENS4_6LayoutINS5_IJSC_SC_SC_EEENS5_IJNSA_ILi0EEESV_SV_EEEEENS5_IJNS4_10UnderscoreESY_SY_EEEEENS4_28SM100_TMA_2SM_LOAD_MULTICASTENS4_14ComposedLayoutINS4_7SwizzleILi3ELi4ELi3EEENS4_18smem_ptr_flag_bitsILi32EEENST_INS5_IJNSA_ILi8EEENSA_ILi32EEEEEENS5_IJS18_SC_EEEEEEEvNS4_8identityENS4_18SM100_TMA_2SM_LOADES1C_vS1D_EENS_8epilogue10collective18CollectiveEpilogueINS1G_23Sm100TmaWarpSpecializedILi4ELi2ELi16ELb1ELb0EEEJNS5_IJSH_SG_SH_EEENS5_IJNST_ISH_SC_EENST_INS5_IJNSA_ILi16EEESB_EEENS5_IJSC_SF_EEEEEEEESJ_SK_SJ_SK_NS1G_6fusion15FusionCallbacksIS1K_NS1S_17LinearCombinationISJ_fSJ_fLNS_15FloatRoundStyleE2EEES1L_S1R_JEEENS4_5SM1004TMEM4LOAD26SM100_TMEM_LOAD_32dp32b16xENS4_13SM90_TMA_LOADENS12_INS13_ILi2ELi4ELi3EEES16_NST_INS5_IJS17_S1N_EEENS5_IJS1N_SC_EEEEEEENS4_39AutoVectorizingCopyWithAssumedAlignmentILi128EEENS4_14SM90_TMA_STOREES27_S29_S29_EEEvvEEEEvNT_6ParamsE)
	.align		4
        /*000c*/ 	.word	index@(__assertfail)
	.align		4
        /*0010*/ 	.word	0x00000000
	.align		4
        /*0014*/ 	.word	0xfffffffe
	.align		4
        /*0018*/ 	.word	0x00000000
	.align		4
        /*001c*/ 	.word	0xfffffffd
	.align		4
        /*0020*/ 	.word	0x00000000
	.align		4
        /*0024*/ 	.word	0xfffffffc


//--------------------- .nv.constant4             --------------------------
	.section	.nv.constant4,"a",@progbits
	.align	8
	.align		8
.nv.constant4:
        /*0000*/ 	.dword	__assertfail
	.align		8
        /*0008*/ 	.dword	__unnamed_1
	.align		8
        /*0010*/ 	.dword	__unnamed_2
	.align		8
        /*0018*/ 	.dword	_ZN40_INTERNAL_0fb8752b_4_k_cu_e4632ef6_371684cuda3std3__45__cpo5beginE
	.align		8
        /*0020*/ 	.dword	_ZN40_INTERNAL_0fb8752b_4_k_cu_e4632ef6_371684cuda3std3__45__cpo3endE
	.align		8
        /*0028*/ 	.dword	_ZN40_INTERNAL_0fb8752b_4_k_cu_e4632ef6_371684cuda3std3__45__cpo6cbeginE
	.align		8
        /*0030*/ 	.dword	_ZN40_INTERNAL_0fb8752b_4_k_cu_e4632ef6_371684cuda3std3__45__cpo4cendE
	.align		8
        /*0038*/ 	.dword	_ZN40_INTERNAL_0fb8752b_4_k_cu_e4632ef6_371684cuda3std3__442_GLOBAL__N__0fb8752b_4_k_cu_e4632ef6_371686ignoreE
	.align		8
        /*0040*/ 	.dword	_ZN40_INTERNAL_0fb8752b_4_k_cu_e4632ef6_371684cuda3std3__419piecewise_constructE
	.align		8
        /*0048*/ 	.dword	_ZN40_INTERNAL_0fb8752b_4_k_cu_e4632ef6_371684cuda3std3__48in_placeE
	.align		8
        /*0050*/ 	.dword	_ZN40_INTERNAL_0fb8752b_4_k_cu_e4632ef6_371684cuda3std6ranges3__45__cpo4swapE
	.align		8
        /*0058*/ 	.dword	_ZN40_INTERNAL_0fb8752b_4_k_cu_e4632ef6_371684cuda3std6ranges3__45__cpo9iter_moveE
	.align		8
        /*0060*/ 	.dword	_ZN40_INTERNAL_0fb8752b_4_k_cu_e4632ef6_371684cute7productE
	.align		8
        /*0068*/ 	.dword	_ZN40_INTERNAL_0fb8752b_4_k_cu_e4632ef6_371684cute1_E
	.align		8
        /*0070*/ 	.dword	$str$25
	.align		8
        /*0078*/ 	.dword	$str$26
	.align		8
        /*0080*/ 	.dword	$str$27
	.align		8
        /*0088*/ 	.dword	$str$28


//--------------------- .text._ZN7cutlass13device_kernelINS_4gemm6kernel13GemmUniversalIN4cute5tupleIJiiiiEEENS1_10collective13CollectiveMmaINS1_35MainloopSm100TmaUmmaWarpSpecializedILi4ELi2ELi4ENS5_IJNS4_1CILi2EEESB_NSA_ILi1EEEEEEEENS5_IJNSA_ILi128EEENSA_ILi256EEENSA_ILi64EEEEEENS_10tfloat32_tENS5_IJlSC_lEEESJ_SK_NS4_8TiledMMAINS4_8MMA_AtomIJNS4_23SM100_MMA_TF32_2x1SM_SSISJ_SJ_fLi128ELi256ELNS4_4UMMA5MajorE0ELSP_0ELNSO_7ScaleInE0ELSQ_0EEEEEENS4_6LayoutINS5_IJSC_SC_SC_EEENS5_IJNSA_ILi0EEESV_SV_EEEEENS5_IJNS4_10UnderscoreESY_SY_EEEEENS4_28SM100_TMA_2SM_LOAD_MULTICASTENS4_14ComposedLayoutINS4_7SwizzleILi3ELi4ELi3EEENS4_18smem_ptr_flag_bitsILi32EEENST_INS5_IJNSA_ILi8EEENSA_ILi32EEEEEENS5_IJS18_SC_EEEEEEEvNS4_8identityENS4_18SM100_TMA_2SM_LOADES1C_vS1D_EENS_8epilogue10collective18CollectiveEpilogueINS1G_23Sm100TmaWarpSpecializedILi4ELi2ELi16ELb1ELb0EEEJNS5_IJSH_SG_SH_EEENS5_IJNST_ISH_SC_EENST_INS5_IJNSA_ILi16EEESB_EEENS5_IJSC_SF_EEEEEEEESJ_SK_SJ_SK_NS1G_6fusion15FusionCallbacksIS1K_NS1S_17LinearCombinationISJ_fSJ_fLNS_15FloatRoundStyleE2EEES1L_S1R_JEEENS4_5SM1004TMEM4LOAD26SM100_TMEM_LOAD_32dp32b16xENS4_13SM90_TMA_LOADENS12_INS13_ILi2ELi4ELi3EEES16_NST_INS5_IJS17_S1N_EEENS5_IJS1N_SC_EEEEEEENS4_39AutoVectorizingCopyWithAssumedAlignmentILi128EEENS4_14SM90_TMA_STOREES27_S29_S29_EEEvvEEEEvNT_6ParamsE --------------------------
	.section	.text._ZN7cutlass13device_kernelINS_4gemm6kernel13GemmUniversalIN4cute5tupleIJiiiiEEENS1_10collective13CollectiveMmaINS1_35MainloopSm100TmaUmmaWarpSpecializedILi4ELi2ELi4ENS5_IJNS4_1CILi2EEESB_NSA_ILi1EEEEEEEENS5_IJNSA_ILi128EEENSA_ILi256EEENSA_ILi64EEEEEENS_10tfloat32_tENS5_IJlSC_lEEESJ_SK_NS4_8TiledMMAINS4_8MMA_AtomIJNS4_23SM100_MMA_TF32_2x1SM_SSISJ_SJ_fLi128ELi256ELNS4_4UMMA5MajorE0ELSP_0ELNSO_7ScaleInE0ELSQ_0EEEEEENS4_6LayoutINS5_IJSC_SC_SC_EEENS5_IJNSA_ILi0EEESV_SV_EEEEENS5_IJNS4_10UnderscoreESY_SY_EEEEENS4_28SM100_TMA_2SM_LOAD_MULTICASTENS4_14ComposedLayoutINS4_7SwizzleILi3ELi4ELi3EEENS4_18smem_ptr_flag_bitsILi32EEENST_INS5_IJNSA_ILi8EEENSA_ILi32EEEEEENS5_IJS18_SC_EEEEEEEvNS4_8identityENS4_18SM100_TMA_2SM_LOADES1C_vS1D_EENS_8epilogue10collective18CollectiveEpilogueINS1G_23Sm100TmaWarpSpecializedILi4ELi2ELi16ELb1ELb0EEEJNS5_IJSH_SG_SH_EEENS5_IJNST_ISH_SC_EENST_INS5_IJNSA_ILi16EEESB_EEENS5_IJSC_SF_EEEEEEEESJ_SK_SJ_SK_NS1G_6fusion15FusionCallbacksIS1K_NS1S_17LinearCombinationISJ_fSJ_fLNS_15FloatRoundStyleE2EEES1L_S1R_JEEENS4_5SM1004TMEM4LOAD26SM100_TMEM_LOAD_32dp32b16xENS4_13SM90_TMA_LOADENS12_INS13_ILi2ELi4ELi3EEES16_NST_INS5_IJS17_S1N_EEENS5_IJS1N_SC_EEEEEEENS4_39AutoVectorizingCopyWithAssumedAlignmentILi128EEENS4_14SM90_TMA_STOREES27_S29_S29_EEEvvEEEEvNT_6ParamsE,"ax",@progbits
	.align	128
.text._ZN7cutlass13device_kernelINS_4gemm6kernel13GemmUniversalIN4cute5tupleIJiiiiEEENS1_10collective13CollectiveMmaINS1_35MainloopSm100TmaUmmaWarpSpecializedILi4ELi2ELi4ENS5_IJNS4_1CILi2EEESB_NSA_ILi1EEEEEEEENS5_IJNSA_ILi128EEENSA_ILi256EEENSA_ILi64EEEEEENS_10tfloat32_tENS5_IJlSC_lEEESJ_SK_NS4_8TiledMMAINS4_8MMA_AtomIJNS4_23SM100_MMA_TF32_2x1SM_SSISJ_SJ_fLi128ELi256ELNS4_4UMMA5MajorE0ELSP_0ELNSO_7ScaleInE0ELSQ_0EEEEEENS4_6LayoutINS5_IJSC_SC_SC_EEENS5_IJNSA_ILi0EEESV_SV_EEEEENS5_IJNS4_10UnderscoreESY_SY_EEEEENS4_28SM100_TMA_2SM_LOAD_MULTICASTENS4_14ComposedLayoutINS4_7SwizzleILi3ELi4ELi3EEENS4_18smem_ptr_flag_bitsILi32EEENST_INS5_IJNSA_ILi8EEENSA_ILi32EEEEEENS5_IJS18_SC_EEEEEEEvNS4_8identityENS4_18SM100_TMA_2SM_LOADES1C_vS1D_EENS_8epilogue10collective18CollectiveEpilogueINS1G_23Sm100TmaWarpSpecializedILi4ELi2ELi16ELb1ELb0EEEJNS5_IJSH_SG_SH_EEENS5_IJNST_ISH_SC_EENST_INS5_IJNSA_ILi16EEESB_EEENS5_IJSC_SF_EEEEEEEESJ_SK_SJ_SK_NS1G_6fusion15FusionCallbacksIS1K_NS1S_17LinearCombinationISJ_fSJ_fLNS_15FloatRoundStyleE2EEES1L_S1R_JEEENS4_5SM1004TMEM4LOAD26SM100_TMEM_LOAD_32dp32b16xENS4_13SM90_TMA_LOADENS12_INS13_ILi2ELi4ELi3EEES16_NST_INS5_IJS17_S1N_EEENS5_IJS1N_SC_EEEEEEENS4_39AutoVectorizingCopyWithAssumedAlignmentILi128EEENS4_14SM90_TMA_STOREES27_S29_S29_EEEvvEEEEvNT_6ParamsE:
        .type           _ZN7cutlass13device_kernelINS_4gemm6kernel13GemmUniversalIN4cute5tupleIJiiiiEEENS1_10collective13CollectiveMmaINS1_35MainloopSm100TmaUmmaWarpSpecializedILi4ELi2ELi4ENS5_IJNS4_1CILi2EEESB_NSA_ILi1EEEEEEEENS5_IJNSA_ILi128EEENSA_ILi256EEENSA_ILi64EEEEEENS_10tfloat32_tENS5_IJlSC_lEEESJ_SK_NS4_8TiledMMAINS4_8MMA_AtomIJNS4_23SM100_MMA_TF32_2x1SM_SSISJ_SJ_fLi128ELi256ELNS4_4UMMA5MajorE0ELSP_0ELNSO_7ScaleInE0ELSQ_0EEEEEENS4_6LayoutINS5_IJSC_SC_SC_EEENS5_IJNSA_ILi0EEESV_SV_EEEEENS5_IJNS4_10UnderscoreESY_SY_EEEEENS4_28SM100_TMA_2SM_LOAD_MULTICASTENS4_14ComposedLayoutINS4_7SwizzleILi3ELi4ELi3EEENS4_18smem_ptr_flag_bitsILi32EEENST_INS5_IJNSA_ILi8EEENSA_ILi32EEEEEENS5_IJS18_SC_EEEEEEEvNS4_8identityENS4_18SM100_TMA_2SM_LOADES1C_vS1D_EENS_8epilogue10collective18CollectiveEpilogueINS1G_23Sm100TmaWarpSpecializedILi4ELi2ELi16ELb1ELb0EEEJNS5_IJSH_SG_SH_EEENS5_IJNST_ISH_SC_EENST_INS5_IJNSA_ILi16EEESB_EEENS5_IJSC_SF_EEEEEEEESJ_SK_SJ_SK_NS1G_6fusion15FusionCallbacksIS1K_NS1S_17LinearCombinationISJ_fSJ_fLNS_15FloatRoundStyleE2EEES1L_S1R_JEEENS4_5SM1004TMEM4LOAD26SM100_TMEM_LOAD_32dp32b16xENS4_13SM90_TMA_LOADENS12_INS13_ILi2ELi4ELi3EEES16_NST_INS5_IJS17_S1N_EEENS5_IJS1N_SC_EEEEEEENS4_39AutoVectorizingCopyWithAssumedAlignmentILi128EEENS4_14SM90_TMA_STOREES27_S29_S29_EEEvvEEEEvNT_6ParamsE,@function
        .size           _ZN7cutlass13device_kernelINS_4gemm6kernel13GemmUniversalIN4cute5tupleIJiiiiEEENS1_10collective13CollectiveMmaINS1_35MainloopSm100TmaUmmaWarpSpecializedILi4ELi2ELi4ENS5_IJNS4_1CILi2EEESB_NSA_ILi1EEEEEEEENS5_IJNSA_ILi128EEENSA_ILi256EEENSA_ILi64EEEEEENS_10tfloat32_tENS5_IJlSC_lEEESJ_SK_NS4_8TiledMMAINS4_8MMA_AtomIJNS4_23SM100_MMA_TF32_2x1SM_SSISJ_SJ_fLi128ELi256ELNS4_4UMMA5MajorE0ELSP_0ELNSO_7ScaleInE0ELSQ_0EEEEEENS4_6LayoutINS5_IJSC_SC_SC_EEENS5_IJNSA_ILi0EEESV_SV_EEEEENS5_IJNS4_10UnderscoreESY_SY_EEEEENS4_28SM100_TMA_2SM_LOAD_MULTICASTENS4_14ComposedLayoutINS4_7SwizzleILi3ELi4ELi3EEENS4_18smem_ptr_flag_bitsILi32EEENST_INS5_IJNSA_ILi8EEENSA_ILi32EEEEEENS5_IJS18_SC_EEEEEEEvNS4_8identityENS4_18SM100_TMA_2SM_LOADES1C_vS1D_EENS_8epilogue10collective18CollectiveEpilogueINS1G_23Sm100TmaWarpSpecializedILi4ELi2ELi16ELb1ELb0EEEJNS5_IJSH_SG_SH_EEENS5_IJNST_ISH_SC_EENST_INS5_IJNSA_ILi16EEESB_EEENS5_IJSC_SF_EEEEEEEESJ_SK_SJ_SK_NS1G_6fusion15FusionCallbacksIS1K_NS1S_17LinearCombinationISJ_fSJ_fLNS_15FloatRoundStyleE2EEES1L_S1R_JEEENS4_5SM1004TMEM4LOAD26SM100_TMEM_LOAD_32dp32b16xENS4_13SM90_TMA_LOADENS12_INS13_ILi2ELi4ELi3EEES16_NST_INS5_IJS17_S1N_EEENS5_IJS1N_SC_EEEEEEENS4_39AutoVectorizingCopyWithAssumedAlignmentILi128EEENS4_14SM90_TMA_STOREES27_S29_S29_EEEvvEEEEvNT_6ParamsE,(.L_x_243 - _ZN7cutlass13device_kernelINS_4gemm6kernel13GemmUniversalIN4cute5tupleIJiiiiEEENS1_10collective13CollectiveMmaINS1_35MainloopSm100TmaUmmaWarpSpecializedILi4ELi2ELi4ENS5_IJNS4_1CILi2EEESB_NSA_ILi1EEEEEEEENS5_IJNSA_ILi128EEENSA_ILi256EEENSA_ILi64EEEEEENS_10tfloat32_tENS5_IJlSC_lEEESJ_SK_NS4_8TiledMMAINS4_8MMA_AtomIJNS4_23SM100_MMA_TF32_2x1SM_SSISJ_SJ_fLi128ELi256ELNS4_4UMMA5MajorE0ELSP_0ELNSO_7ScaleInE0ELSQ_0EEEEEENS4_6LayoutINS5_IJSC_SC_SC_EEENS5_IJNSA_ILi0EEESV_SV_EEEEENS5_IJNS4_10UnderscoreESY_SY_EEEEENS4_28SM100_TMA_2SM_LOAD_MULTICASTENS4_14ComposedLayoutINS4_7SwizzleILi3ELi4ELi3EEENS4_18smem_ptr_flag_bitsILi32EEENST_INS5_IJNSA_ILi8EEENSA_ILi32EEEEEENS5_IJS18_SC_EEEEEEEvNS4_8identityENS4_18SM100_TMA_2SM_LOADES1C_vS1D_EENS_8epilogue10collective18CollectiveEpilogueINS1G_23Sm100TmaWarpSpecializedILi4ELi2ELi16ELb1ELb0EEEJNS5_IJSH_SG_SH_EEENS5_IJNST_ISH_SC_EENST_INS5_IJNSA_ILi16EEESB_EEENS5_IJSC_SF_EEEEEEEESJ_SK_SJ_SK_NS1G_6fusion15FusionCallbacksIS1K_NS1S_17LinearCombinationISJ_fSJ_fLNS_15FloatRoundStyleE2EEES1L_S1R_JEEENS4_5SM1004TMEM4LOAD26SM100_TMEM_LOAD_32dp32b16xENS4_13SM90_TMA_LOADENS12_INS13_ILi2ELi4ELi3EEES16_NST_INS5_IJS17_S1N_EEENS5_IJS1N_SC_EEEEEEENS4_39AutoVectorizingCopyWithAssumedAlignmentILi128EEENS4_14SM90_TMA_STOREES27_S29_S29_EEEvvEEEEvNT_6ParamsE)
        .other          _ZN7cutlass13device_kernelINS_4gemm6kernel13GemmUniversalIN4cute5tupleIJiiiiEEENS1_10collective13CollectiveMmaINS1_35MainloopSm100TmaUmmaWarpSpecializedILi4ELi2ELi4ENS5_IJNS4_1CILi2EEESB_NSA_ILi1EEEEEEEENS5_IJNSA_ILi128EEENSA_ILi256EEENSA_ILi64EEEEEENS_10tfloat32_tENS5_IJlSC_lEEESJ_SK_NS4_8TiledMMAINS4_8MMA_AtomIJNS4_23SM100_MMA_TF32_2x1SM_SSISJ_SJ_fLi128ELi256ELNS4_4UMMA5MajorE0ELSP_0ELNSO_7ScaleInE0ELSQ_0EEEEEENS4_6LayoutINS5_IJSC_SC_SC_EEENS5_IJNSA_ILi0EEESV_SV_EEEEENS5_IJNS4_10UnderscoreESY_SY_EEEEENS4_28SM100_TMA_2SM_LOAD_MULTICASTENS4_14ComposedLayoutINS4_7SwizzleILi3ELi4ELi3EEENS4_18smem_ptr_flag_bitsILi32EEENST_INS5_IJNSA_ILi8EEENSA_ILi32EEEEEENS5_IJS18_SC_EEEEEEEvNS4_8identityENS4_18SM100_TMA_2SM_LOADES1C_vS1D_EENS_8epilogue10collective18CollectiveEpilogueINS1G_23Sm100TmaWarpSpecializedILi4ELi2ELi16ELb1ELb0EEEJNS5_IJSH_SG_SH_EEENS5_IJNST_ISH_SC_EENST_INS5_IJNSA_ILi16EEESB_EEENS5_IJSC_SF_EEEEEEEESJ_SK_SJ_SK_NS1G_6fusion15FusionCallbacksIS1K_NS1S_17LinearCombinationISJ_fSJ_fLNS_15FloatRoundStyleE2EEES1L_S1R_JEEENS4_5SM1004TMEM4LOAD26SM100_TMEM_LOAD_32dp32b16xENS4_13SM90_TMA_LOADENS12_INS13_ILi2ELi4ELi3EEES16_NST_INS5_IJS17_S1N_EEENS5_IJS1N_SC_EEEEEEENS4_39AutoVectorizingCopyWithAssumedAlignmentILi128EEENS4_14SM90_TMA_STOREES27_S29_S29_EEEvvEEEEvNT_6ParamsE,@"STO_CUDA_ENTRY STV_DEFAULT"
_ZN7cutlass13device_kernelINS_4gemm6kernel13GemmUniversalIN4cute5tupleIJiiiiEEENS1_10collective13CollectiveMmaINS1_35MainloopSm100TmaUmmaWarpSpecializedILi4ELi2ELi4ENS5_IJNS4_1CILi2EEESB_NSA_ILi1EEEEEEEENS5_IJNSA_ILi128EEENSA_ILi256EEENSA_ILi64EEEEEENS_10tfloat32_tENS5_IJlSC_lEEESJ_SK_NS4_8TiledMMAINS4_8MMA_AtomIJNS4_23SM100_MMA_TF32_2x1SM_SSISJ_SJ_fLi128ELi256ELNS4_4UMMA5MajorE0ELSP_0ELNSO_7ScaleInE0ELSQ_0EEEEEENS4_6LayoutINS5_IJSC_SC_SC_EEENS5_IJNSA_ILi0EEESV_SV_EEEEENS5_IJNS4_10UnderscoreESY_SY_EEEEENS4_28SM100_TMA_2SM_LOAD_MULTICASTENS4_14ComposedLayoutINS4_7SwizzleILi3ELi4ELi3EEENS4_18smem_ptr_flag_bitsILi32EEENST_INS5_IJNSA_ILi8EEENSA_ILi32EEEEEENS5_IJS18_SC_EEEEEEEvNS4_8identityENS4_18SM100_TMA_2SM_LOADES1C_vS1D_EENS_8epilogue10collective18CollectiveEpilogueINS1G_23Sm100TmaWarpSpecializedILi4ELi2ELi16ELb1ELb0EEEJNS5_IJSH_SG_SH_EEENS5_IJNST_ISH_SC_EENST_INS5_IJNSA_ILi16EEESB_EEENS5_IJSC_SF_EEEEEEEESJ_SK_SJ_SK_NS1G_6fusion15FusionCallbacksIS1K_NS1S_17LinearCombinationISJ_fSJ_fLNS_15FloatRoundStyleE2EEES1L_S1R_JEEENS4_5SM1004TMEM4LOAD26SM100_TMEM_LOAD_32dp32b16xENS4_13SM90_TMA_LOADENS12_INS13_ILi2ELi4ELi3EEES16_NST_INS5_IJS17_S1N_EEENS5_IJS1N_SC_EEEEEEENS4_39AutoVectorizingCopyWithAssumedAlignmentILi128EEENS4_14SM90_TMA_STOREES27_S29_S29_EEEvvEEEEvNT_6ParamsE:
[----:B------:R-:W1:Y:S01]  /*0000*/  LDC R1, c[0x0][0x37c] ;  /* 0x0000df00ff017b82 */ /* 0x000e620000000800 */
[----:B------:R-:W2:Y:S01]  /*0010*/  S2R R66, SR_TID.X ;  /* 0x0000000000427919 */ /* 0x000ea20000002100 */
[----:B------:R-:W3:Y:S06]  /*0020*/  LDCU.64 UR8, c[0x0][0x890] ;  /* 0x00011200ff0877ac */ /* 0x000eec0008000a00 */
[----:B------:R-:W4:Y:S01]  /*0030*/  S2UR UR53, SR_CgaCtaId ;  /* 0x00000000003579c3 */ /* 0x000f220000008800 */
[----:B------:R-:W-:Y:S02]  /*0040*/  PRMT R52, RZ, 0x7610, R52 ;  /* 0x00007610ff347816 */ /* 0x000fe40000000034 */
[----:B------:R-:W-:Y:S01]  /*0050*/  ELECT P1, URZ, PT ;  /* 0x0000000000ff782f */ /* 0x000fe20003820000 */
[----:B---3--:R-:W-:-:S04]  /*0060*/  UISETP.NE.U32.AND UP0, UPT, UR8, URZ, UPT ;  /* 0x000000ff0800728c */ /* 0x008fc8000bf05070 */
[----:B------:R-:W-:Y:S02]  /*0070*/  UISETP.NE.AND.EX UP0, UPT, UR9, URZ, UPT, UP0 ;  /* 0x000000ff0900728c */ /* 0x000fe4000bf05300 */
[----:B----4-:R-:W-:Y:S02]  /*0080*/  ULOP3.LUT UR68, UR53, 0x1, URZ, 0xc0, !UPT ;  /* 0x0000000135447892 */ /* 0x010fe4000f8ec0ff */
[----:B------:R-:W-:Y:S01]  /*0090*/  ULOP3.LUT UR69, UR53, 0x1, URZ, 0x3c, !UPT ;  /* 0x0000000135457892 */ /* 0x000fe2000f8e3cff */
[----:B--2---:R-:W-:-:S05]  /*00a0*/  SHF.R.U32.HI R53, RZ, 0x5, R66 ;  /* 0x00000005ff357819 */ /* 0x004fca0000011642 */
[----:B------:R-:W2:Y:S02]  /*00b0*/  SHFL.IDX PT, R0, R53, RZ, 0x1f ;  /* 0x00001fff35007589 */ /* 0x000ea400000e0000 */
[----:B--2---:R-:W-:Y:S01]  /*00c0*/  R2UR UR18, R0 ;  /* 0x00000000001272ca */ /* 0x004fe200000e0000 */
[----:B-1----:R-:W-:-:S14]  /*00d0*/  BRA.U UP0, `(.L_x_0) ;  /* 0x0000000100307547 */ /* 0x002fdc000b800000 */
[----:B------:R-:W1:Y:S02]  /*00e0*/  LDCU.64 UR4, c[0x0][0x888] ;  /* 0x00011100ff0477ac */ /* 0x000e640008000a00 */
[----:B-1----:R-:W-:-:S04]  /*00f0*/  UISETP.NE.U32.AND UP0, UPT, UR4, URZ, UPT ;  /* 0x000000ff0400728c */ /* 0x002fc8000bf05070 */
[----:B------:R-:W-:-:S09]  /*0100*/  UISETP.NE.AND.EX UP0, UPT, UR5, URZ, UPT, UP0 ;  /* 0x000000ff0500728c */ /* 0x000fd2000bf05300 */
[----:B------:R-:W-:Y:S05]  /*0110*/  BRA.U !UP0, `(.L_x_1) ;  /* 0x0000000108147547 */ /* 0x000fea000b800000 */
[----:B------:R-:W1:Y:S01]  /*0120*/  LDC.64 R2, c[0x0][0x888] ;  /* 0x00022200ff027b82 */ /* 0x000e620000000a00 */
[----:B------:R-:W1:Y:S02]  /*0130*/  LDCU.64 UR4, c[0x0][0x358] ;  /* 0x00006b00ff0477ac */ /* 0x000e640008000a00 */
[----:B-1----:R1:W5:Y:S01]  /*0140*/  LDG.E R27, desc[UR4][R2.64] ;  /* 0x00000004021b7981 */ /* 0x002362000c1e1900 */
[----:B------:R-:W-:Y:S01]  /*0150*/  HFMA2 R52, -RZ, RZ, 0, 5.9604644775390625e-08 ;  /* 0x00000001ff347431 */ /* 0x000fe200000001ff */
[----:B------:R-:W-:Y:S05]  /*0160*/  BRA `(.L_x_0) ;  /* 0x00000000000c7947 */ /* 0x000fea0003800000 */
.L_x_1:
[----:B------:R-:W1:Y:S01]  /*0170*/  LDCU UR4, c[0x0][0x880] ;  /* 0x00011000ff0477ac */ /* 0x000e620008000800 */
[----:B------:R-:W-:Y:S01]  /*0180*/  HFMA2 R52, -RZ, RZ, 0, 5.9604644775390625e-08 ;  /* 0x00000001ff347431 */ /* 0x000fe200000001ff */
[----:B-1----:R-:W-:-:S07]  /*0190*/  MOV R27, UR4 ;  /* 0x00000004001b7c02 */ /* 0x002fce0008000f00 */
.L_x_0:
[----:B------:R-:W2:Y:S02]  /*01a0*/  LDCU.64 UR4, c[0x0][0x8b0] ;  /* 0x00011600ff0477ac */ /* 0x000ea40008000a00 */
[----:B--2---:R-:W-:-:S04]  /*01b0*/  UISETP.NE.U32.AND UP0, UPT, UR4, URZ, UPT ;  /* 0x000000ff0400728c */ /* 0x004fc8000bf05070 */
[----:B------:R-:W-:-:S09]  /*01c0*/  UISETP.NE.AND.EX UP0, UPT, UR5, URZ, UPT, UP0 ;  /* 0x000000ff0500728c */ /* 0x000fd2000bf05300 */
[----:B------:R-:W-:Y:S05]  /*01d0*/  BRA.U UP0, `(.L_x_2) ;  /* 0x0000000100287547 */ /* 0x000fea000b800000 */
[----:B------:R-:W2:Y:S02]  /*01e0*/  LDCU.64 UR4, c[0x0][0x8a8] ;  /* 0x00011500ff0477ac */ /* 0x000ea40008000a00 */
[----:B--2---:R-:W-:-:S04]  /*01f0*/  UISETP.NE.U32.AND UP0, UPT, UR4, URZ, UPT ;  /* 0x000000ff0400728c */ /* 0x004fc8000bf05070 */
[----:B------:R-:W-:-:S09]  /*0200*/  UISETP.NE.AND.EX UP0, UPT, UR5, URZ, UPT, UP0 ;  /* 0x000000ff0500728c */ /* 0x000fd2000bf05300 */
[----:B------:R-:W-:Y:S05]  /*0210*/  BRA.U !UP0, `(.L_x_3) ;  /* 0x0000000108107547 */ /* 0x000fea000b800000 */
[----:B------:R-:W2:Y:S01]  /*0220*/  LDC.64 R24, c[0x0][0x8a8] ;  /* 0x00022a00ff187b82 */ /* 0x000ea20000000a00 */
[----:B------:R-:W2:Y:S02]  /*0230*/  LDCU.64 UR4, c[0x0][0x358] ;  /* 0x00006b00ff0477ac */ /* 0x000ea40008000a00 */
[----:B--2---:R2:W5:Y:S01]  /*0240*/  LDG.E R24, desc[UR4][R24.64] ;  /* 0x0000000418187981 */ /* 0x004562000c1e1900 */
[----:B------:R-:W-:Y:S05]  /*0250*/  BRA `(.L_x_2) ;  /* 0x0000000000087947 */ /* 0x000fea0003800000 */
.L_x_3:
[----:B------:R-:W2:Y:S02]  /*0260*/  LDCU UR4, c[0x0][0x8a0] ;  /* 0x00011400ff0477ac */ /* 0x000ea40008000800 */
[----:B--2---:R-:W-:Y:S02]  /*0270*/  MOV R24, UR4 ;  /* 0x0000000400187c02 */ /* 0x004fe40008000f00 */
.L_x_2:
[----:B------:R-:W-:Y:S01]  /*0280*/  IMAD.U32 R0, RZ, RZ, UR18 ;  /* 0x00000012ff007e24 */ /* 0x000fe2000f8e00ff */
[----:B------:R-:W-:Y:S04]  /*0290*/  BSSY.RECONVERGENT B0, `(.L_x_4) ;  /* 0x000000c000007945 */ /* 0x000fe80003800200 */
[C---:B------:R-:W-:Y:S02]  /*02a0*/  ISETP.NE.OR P2, PT, R0.reuse, 0x1, !P1 ;  /* 0x000000010000780c */ /* 0x040fe40004f45670 */
[----:B------:R-:W-:-:S11]  /*02b0*/  ISETP.NE.OR P0, PT, R0, 0x3, !P1 ;  /* 0x000000030000780c */ /* 0x000fd60004f05670 */
[----:B------:R-:W-:Y:S05]  /*02c0*/  @P2 BRA `(.L_x_5) ;  /* 0x0000000000202947 */ /* 0x000fea0003800000 */
[----:B------:R-:W3:Y:S02]  /*02d0*/  LDCU.64 UR4, c[0x0][0x348] ;  /* 0x00006900ff0477ac */ /* 0x000ee40008000a00 */
[----:B---3--:R-:W-:Y:S02]  /*02e0*/  UIADD3 UR6, UP1, UPT, UR4, 0x80, URZ ;  /* 0x0000008004067890 */ /* 0x008fe4000ff3e0ff */
[----:B------:R-:W-:Y:S02]  /*02f0*/  UIADD3 UR4, UP0, UPT, UR4, 0x180, URZ ;  /* 0x0000018004047890 */ /* 0x000fe4000ff1e0ff */
[----:B------:R-:W-:Y:S02]  /*0300*/  UIADD3.X UR7, UPT, UPT, URZ, UR5, URZ, UP1, !UPT ;  /* 0x00000005ff077290 */ /* 0x000fe40008ffe4ff */
[----:B------:R-:W-:-:S07]  /*0310*/  UIADD3.X UR5, UPT, UPT, URZ, UR5, URZ, UP0, !UPT ;  /* 0x00000005ff057290 */ /* 0x000fce00087fe4ff */
[----:B------:R3:W-:Y:S02]  /*0320*/  UTMACCTL.PF [UR6] ;  /* 0x00000000060079b9 */ /* 0x0007e40008040000 */
[----:B------:R3:W-:Y:S02]  /*0330*/  UTMACCTL.PF [UR4] ;  /* 0x00000000040079b9 */ /* 0x0007e40008040000 */
[----:B---3--:R-:W-:Y:S01]  /*0340*/  NOP ;  /* 0x0000000000007918 */ /* 0x008fe20000000000 */
.L_x_5:
[----:B------:R-:W-:Y:S05]  /*0350*/  BSYNC.RECONVERGENT B0 ;  /* 0x0000000000007941 */ /* 0x000fea0003800200 */
.L_x_4:
[----:B------:R-:W-:Y:S04]  /*0360*/  BSSY.RECONVERGENT B0, `(.L_x_6) ;  /* 0x000000a000007945 */ /* 0x000fe80003800200 */
        /* <DEDUP_REMOVED lines=9> */
.L_x_7:
[----:B------:R-:W-:Y:S05]  /*0400*/  BSYNC.RECONVERGENT B0 ;  /* 0x0000000000007941 */ /* 0x000fea0003800200 */
.L_x_6:
[----:B------:R-:W3:Y:S01]  /*0410*/  LDCU.64 UR4, c[0x0][0x888] ;  /* 0x00011100ff0477ac */ /* 0x000ee20008000a00 */
[----:B------:R-:W-:Y:S02]  /*0420*/  UISETP.EQ.U32.AND UP1, UPT, UR8, URZ, UPT ;  /* 0x000000ff0800728c */ /* 0x000fe4000bf22070 */
[----:B------:R-:W-:Y:S02]  /*0430*/  UPLOP3.LUT UP3, UPT, UPT, UPT, UPT, 0x80, 0x8 ;  /* 0x000000000008789c */ /* 0x000fe40003f6f070 */
[----:B---3--:R-:W-:-:S04]  /*0440*/  UISETP.NE.U32.AND UP0, UPT, UR4, URZ, UPT ;  /* 0x000000ff0400728c */ /* 0x008fc8000bf05070 */
[----:B------:R-:W-:-:S04]  /*0450*/  UISETP.NE.AND.EX UP0, UPT, UR5, URZ, UPT, UP0 ;  /* 0x000000ff0500728c */ /* 0x000fc8000bf05300 */
[----:B------:R-:W-:-:S04]  /*0460*/  UISETP.EQ.OR.EX UP2, UPT, UR9, URZ, !UP0, UP1 ;  /* 0x000000ff0900728c */ /* 0x000fc8000c742710 */
[----:B------:R-:W-:-:S06]  /*0470*/  UP2UR UR4, UPR, URZ, 0x4 ;  /* 0x00000004ff047883 */ /* 0x000fcc0008000000 */
[----:B------:R-:W-:Y:S01]  /*0480*/  MOV R56, UR4 ;  /* 0x0000000400387c02 */ /* 0x000fe20008000f00 */
[----:B------:R-:W-:Y:S06]  /*0490*/  BRA.U !UP2, `(.L_x_8) ;  /* 0x000000010a207547 */ /* 0x000fec000b800000 */
[----:B------:R-:W-:Y:S01]  /*04a0*/  UISETP.NE.U32.AND UP1, UPT, UR8, URZ, UPT ;  /* 0x000000ff0800728c */ /* 0x000fe2000bf25070 */
[----:B-----5:R-:W-:Y:S01]  /*04b0*/  FSETP.NEU.AND P0, PT, R27, RZ, PT ;  /* 0x000000ff1b00720b */ /* 0x020fe20003f0d000 */
[----:B------:R-:W-:Y:S02]  /*04c0*/  USEL UR4, URZ, 0xffffffff, UP0 ;  /* 0xffffffffff047887 */ /* 0x000fe40008000000 */
[----:B------:R-:W-:-:S10]  /*04d0*/  UISETP.NE.AND.EX UP1, UPT, UR9, URZ, UPT, UP1 ;  /* 0x000000ff0900728c */ /* 0x000fd4000bf25310 */
[----:B------:R-:W-:Y:S01]  /*04e0*/  VOTEU.ANY UP0, P0 ;  /* 0x0000000000ff7886 */ /* 0x000fe20000000100 */
[----:B------:R-:W-:-:S04]  /*04f0*/  @!UP1 USEL UR4, URZ, 0xffffffff, UP0 ;  /* 0xffffffffff049887 */ /* 0x000fc80008000000 */
[----:B------:R-:W-:-:S04]  /*0500*/  ULOP3.LUT UR4, UR4, 0x1, URZ, 0xc0, !UPT ;  /* 0x0000000104047892 */ /* 0x000fc8000f8ec0ff */
[----:B------:R-:W-:-:S11]  /*0510*/  UISETP.NE.U32.AND UP3, UPT, UR4, 0x1, UPT ;  /* 0x000000010400788c */ /* 0x000fd6000bf65070 */
.L_x_8:
[----:B------:R-:W3:Y:S01]  /*0520*/  SHFL.IDX PT, R0, R53, RZ, 0x1f ;  /* 0x00001fff35007589 */ /* 0x000ee200000e0000 */
[----:B------:R-:W-:-:S04]  /*0530*/  UISETP.NE.AND UP0, UPT, UR18, 0x2, UPT ;  /* 0x000000021200788c */ /* 0x000fc8000bf05270 */
[----:B------:R-:W-:Y:S02]  /*0540*/  UISETP.EQ.AND UP1, UPT, UR68, URZ, !UP0 ;  /* 0x000000ff4400728c */ /* 0x000fe4000c722270 */
[----:B------:R-:W-:-:S04]  /*0550*/  USEL UR54, URZ, 0x1, UP0 ;  /* 0x00000001ff367887 */ /* 0x000fc80008000000 */
[----:B------:R-:W-:Y:S02]  /*0560*/  PLOP3.LUT P3, PT, P1, PT, UP1, 0x80, 0x8 ;  /* 0x000000000008781c */ /* 0x000fe40000f6f018 */
[----:B---3--:R-:W-:-:S13]  /*0570*/  ISETP.NE.AND P0, PT, R0, RZ, PT ;  /* 0x000000ff0000720c */ /* 0x008fda0003f05270 */
[----:B------:R-:W-:Y:S05]  /*0580*/  @P0 BRA `(.L_x_9) ;  /* 0x0000000000540947 */ /* 0x000fea0003800000 */
[----:B------:R-:W-:Y:S01]  /*0590*/  UMOV UR4, 0x400 ;  /* 0x0000040000047882 */ /* 0x000fe20000000000 */
[----:B------:R-:W-:Y:S01]  /*05a0*/  UMOV UR8, 0x1 ;  /* 0x0000000100087882 */ /* 0x000fe20000000000 */
[----:B------:R-:W-:Y:S01]  /*05b0*/  UMOV UR6, 0x2 ;  /* 0x0000000200067882 */ /* 0x000fe20000000000 */
[----:B------:R-:W-:Y:S02]  /*05c0*/  ULEA UR4, UR53, UR4, 0x18 ;  /* 0x0000000435047291 */ /* 0x000fe4000f8ec0ff */
[----:B------:R-:W-:-:S04]  /*05d0*/  UIADD3 UR8, UPT, UPT, -UR8, 0x100000, URZ ;  /* 0x0010000008087890 */ /* 0x000fc8000fffe1ff */
[----:B------:R-:W-:Y:S02]  /*05e0*/  USHF.L.U32 UR9, UR8, 0xb, URZ ;  /* 0x0000000b08097899 */ /* 0x000fe400080006ff */
[----:B------:R-:W-:Y:S02]  /*05f0*/  USHF.L.U32 UR8, UR8, 0x1, URZ ;  /* 0x0000000108087899 */ /* 0x000fe400080006ff */
[----:B------:R-:W-:-:S04]  /*0600*/  UIADD3 UR6, UPT, UPT, -UR6, 0x100000, URZ ;  /* 0x0010000006067890 */ /* 0x000fc8000fffe1ff */
[----:B------:R-:W-:Y:S02]  /*0610*/  USHF.L.U32 UR7, UR6, 0xb, URZ ;  /* 0x0000000b06077899 */ /* 0x000fe400080006ff */
[----:B------:R-:W-:Y:S01]  /*0620*/  USHF.L.U32 UR6, UR6, 0x1, URZ ;  /* 0x0000000106067899 */ /* 0x000fe200080006ff */
[----:B------:R-:W-:Y:S01]  /*0630*/  ELECT P0, URZ, PT ;  /* 0x0000000000ff782f */ /* 0x000fe20003800000 */
[----:B------:R-:W3:Y:S02]  /*0640*/  FENCE.VIEW.ASYNC.S ;  /* 0x00000000000073c6 */ /* 0x000ee40000000000 */
[----:B---3--:R3:W4:Y:S08]  /*0650*/  SYNCS.EXCH.64 URZ, [UR4], UR8 ;  /* 0x0000000804ff75b2 */ /* 0x0087300008000100 */
[----:B------:R3:W1:Y:S01]  /*0660*/  SYNCS.EXCH.64 URZ, [UR4+0x20], UR6 ;  /* 0x0000200604ff75b2 */ /* 0x0006620008000100 */
[----:B------:R3:W1:Y:S01]  /*0670*/  SYNCS.EXCH.64 URZ, [UR4+0x8], UR8 ;  /* 0x0000080804ff75b2 */ /* 0x0006620008000100 */
[----:B------:R3:W1:Y:S01]  /*0680*/  SYNCS.EXCH.64 URZ, [UR4+0x28], UR6 ;  /* 0x0000280604ff75b2 */ /* 0x0006620008000100 */
[----:B------:R3:W1:Y:S01]  /*0690*/  SYNCS.EXCH.64 URZ, [UR4+0x10], UR8 ;  /* 0x0000100804ff75b2 */ /* 0x0006620008000100 */
[----:B------:R3:W1:Y:S01]  /*06a0*/  SYNCS.EXCH.64 URZ, [UR4+0x30], UR6 ;  /* 0x0000300604ff75b2 */ /* 0x0006620008000100 */
[----:B------:R3:W1:Y:S01]  /*06b0*/  SYNCS.EXCH.64 URZ, [UR4+0x18], UR8 ;  /* 0x0000180804ff75b2 */ /* 0x0006620008000100 */
[----:B------:R3:W1:Y:S01]  /*06c0*/  SYNCS.EXCH.64 URZ, [UR4+0x38], UR6 ;  /* 0x0000380604ff75b2 */ /* 0x0006620008000100 */
[----:B------:R-:W-:Y:S01]  /*06d0*/  NOP ;  /* 0x0000000000007918 */ /* 0x000fe20000000000 */
.L_x_9:
[----:B------:R-:W2:Y:S01]  /*06e0*/  SHFL.IDX PT, R0, R53, RZ, 0x1f ;  /* 0x00001fff35007589 */ /* 0x000ea200000e0000 */
[----:B------:R-:W-:Y:S01]  /*06f0*/  NOP ;  /* 0x0000000000007918 */ /* 0x000fe20000000000 */
[----:B--2---:R-:W-:-:S13]  /*0700*/  ISETP.NE.AND P0, PT, R0, 0x1, PT ;  /* 0x000000010000780c */ /* 0x004fda0003f05270 */
[----:B------:R-:W-:Y:S05]  /*0710*/  @P0 BRA `(.L_x_10) ;  /* 0x0000000000540947 */ /* 0x000fea0003800000 */
[----:B---3--:R-:W-:Y:S01]  /*0720*/  UMOV UR4, 0x400 ;  /* 0x0000040000047882 */ /* 0x008fe20000000000 */
        /* <DEDUP_REMOVED lines=10> */
[----:B------:R-:W2:Y:S02]  /*07d0*/  FENCE.VIEW.ASYNC.S ;  /* 0x00000000000073c6 */ /* 0x000ea40000000000 */
[----:B--2---:R2:W3:Y:S08]  /*07e0*/  SYNCS.EXCH.64 URZ, [UR4+0x40], UR8 ;  /* 0x0000400804ff75b2 */ /* 0x0044f00008000100 */
        /* <DEDUP_REMOVED lines=8> */
.L_x_10:
[----:B------:R-:W4:Y:S01]  /*0870*/  SHFL.IDX PT, R0, R53, RZ, 0x1f ;  /* 0x00001fff35007589 */ /* 0x000f2200000e0000 */
[----:B------:R-:W-:Y:S01]  /*0880*/  NOP ;  /* 0x0000000000007918 */ /* 0x000fe20000000000 */
[----:B----4-:R-:W-:-:S13]  /*0890*/  ISETP.NE.AND P0, PT, R0, 0x3, PT ;  /* 0x000000030000780c */ /* 0x010fda0003f05270 */
[----:B------:R-:W-:Y:S05]  /*08a0*/  @P0 BRA `(.L_x_11) ;  /* 0x00000000002c0947 */ /* 0x000fea0003800000 */
[----:B--23--:R-:W-:Y:S01]  /*08b0*/  UMOV UR6, 0x400 ;  /* 0x0000040000067882 */ /* 0x00cfe20000000000 */
[----:B------:R-:W-:Y:S01]  /*08c0*/  UMOV UR4, 0x20 ;  /* 0x0000002000047882 */ /* 0x000fe20000000000 */
[----:B------:R-:W-:Y:S02]  /*08d0*/  ULEA UR6, UR53, UR6, 0x18 ;  /* 0x0000000635067291 */ /* 0x000fe4000f8ec0ff */
[----:B------:R-:W-:-:S04]  /*08e0*/  UIADD3 UR4, UPT, UPT, -UR4, 0x100000, URZ ;  /* 0x0010000004047890 */ /* 0x000fc8000fffe1ff */
[----:B------:R-:W-:Y:S02]  /*08f0*/  USHF.L.U32 UR5, UR4, 0xb, URZ ;  /* 0x0000000b04057899 */ /* 0x000fe400080006ff */
[----:B------:R-:W-:Y:S01]  /*0900*/  USHF.L.U32 UR4, UR4, 0x1, URZ ;  /* 0x0000000104047899 */ /* 0x000fe200080006ff */
[----:B------:R-:W-:Y:S01]  /*0910*/  ELECT P0, URZ, PT ;  /* 0x0000000000ff782f */ /* 0x000fe20003800000 */
[----:B------:R-:W2:Y:S10]  /*0920*/  FENCE.VIEW.ASYNC.S ;  /* 0x00000000000073c6 */ /* 0x000eb40000000000 */
[----:B--2---:R4:W2:Y:S01]  /*0930*/  SYNCS.EXCH.64 URZ, [UR6+0x80], UR4 ;  /* 0x0000800406ff75b2 */ /* 0x0048a20008000100 */
[----:B------:R4:W3:Y:S02]  /*0940*/  SYNCS.EXCH.64 URZ, [UR6+0x88], UR4 ;  /* 0x0000880406ff75b2 */ /* 0x0008e40008000100 */
[----:B----4-:R-:W-:Y:S01]  /*0950*/  NOP ;  /* 0x0000000000007918 */ /* 0x010fe20000000000 */
.L_x_11:
[----:B------:R-:W4:Y:S01]  /*0960*/  SHFL.IDX PT, R0, R53, RZ, 0x1f ;  /* 0x00001fff35007589 */ /* 0x000f2200000e0000 */
[----:B------:R-:W-:Y:S01]  /*0970*/  NOP ;  /* 0x0000000000007918 */ /* 0x000fe20000000000 */
[----:B----4-:R-:W-:-:S13]  /*0980*/  ISETP.NE.AND P0, PT, R0, 0x4, PT ;  /* 0x000000040000780c */ /* 0x010fda0003f05270 */
[----:B------:R-:W-:Y:S05]  /*0990*/  @P0 BRA `(.L_x_12) ;  /* 0x0000000000480947 */ /* 0x000fea0003800000 */
[----:B--23--:R-:W-:Y:S01]  /*09a0*/  UMOV UR4, 0x3a0 ;  /* 0x000003a000047882 */ /* 0x00cfe20000000000 */
[----:B------:R-:W-:Y:S01]  /*09b0*/  UMOV UR6, 0x400 ;  /* 0x0000040000067882 */ /* 0x000fe20000000000 */
[----:B------:R-:W-:Y:S01]  /*09c0*/  USEL UR4, UR4, 0x320, UP3 ;  /* 0x0000032004047887 */ /* 0x000fe20009800000 */
        /* <DEDUP_REMOVED lines=10> */
[----:B--2---:R4:W2:Y:S08]  /*0a70*/  SYNCS.EXCH.64 URZ, [UR6+0x90], UR8 ;  /* 0x0000900806ff75b2 */ /* 0x0048b00008000100 */
[----:B------:R4:W3:Y:S01]  /*0a80*/  SYNCS.EXCH.64 URZ, [UR6+0xa0], UR4 ;  /* 0x0000a00406ff75b2 */ /* 0x0008e20008000100 */
[----:B------:R4:W1:Y:S01]  /*0a90*/  SYNCS.EXCH.64 URZ, [UR6+0x98], UR8 ;  /* 0x0000980806ff75b2 */ /* 0x0008620008000100 */
[----:B------:R4:W1:Y:S02]  /*0aa0*/  SYNCS.EXCH.64 URZ, [UR6+0xa8], UR4 ;  /* 0x0000a80406ff75b2 */ /* 0x0008640008000100 */
[----:B----4-:R-:W-:Y:S01]  /*0ab0*/  NOP ;  /* 0x0000000000007918 */ /* 0x010fe20000000000 */
.L_x_12:
[----:B------:R-:W4:Y:S01]  /*0ac0*/  SHFL.IDX PT, R0, R53, RZ, 0x1f ;  /* 0x00001fff35007589 */ /* 0x000f2200000e0000 */
[----:B------:R-:W-:Y:S01]  /*0ad0*/  NOP ;  /* 0x0000000000007918 */ /* 0x000fe20000000000 */
[----:B----4-:R-:W-:-:S13]  /*0ae0*/  ISETP.NE.AND P0, PT, R0, 0x5, PT ;  /* 0x000000050000780c */ /* 0x010fda0003f05270 */
[----:B------:R-:W-:Y:S05]  /*0af0*/  @P0 BRA `(.L_x_13) ;  /* 0x0000000000540947 */ /* 0x000fea0003800000 */
[----:B--23--:R-:W-:Y:S01]  /*0b00*/  UMOV UR4, 0x400 ;  /* 0x0000040000047882 */ /* 0x00cfe20000000000 */
        /* <DEDUP_REMOVED lines=14> */
[----:B------:R4:W1:Y:S01]  /*0bf0*/  SYNCS.EXCH.64 URZ, [UR4+0xd8], UR8 ;  /* 0x0000d80804ff75b2 */ /* 0x0008620008000100 */
[----:B------:R4:W1:Y:S01]  /*0c00*/  SYNCS.EXCH.64 URZ, [UR4+0xc0], UR6 ;  /* 0x0000c00604ff75b2 */ /* 0x0008620008000100 */
[----:B------:R4:W1:Y:S01]  /*0c10*/  SYNCS.EXCH.64 URZ, [UR4+0xe0], UR8 ;  /* 0x0000e00804ff75b2 */ /* 0x0008620008000100 */
[----:B------:R4:W1:Y:S01]  /*0c20*/  SYNCS.EXCH.64 URZ, [UR4+0xc8], UR6 ;  /* 0x0000c80604ff75b2 */ /* 0x0008620008000100 */
[----:B------:R4:W1:Y:S02]  /*0c30*/  SYNCS.EXCH.64 URZ, [UR4+0xe8], UR8 ;  /* 0x0000e80804ff75b2 */ /* 0x0008640008000100 */
[----:B----4-:R-:W-:Y:S01]  /*0c40*/  NOP ;  /* 0x0000000000007918 */ /* 0x010fe20000000000 */
.L_x_13:
[----:B------:R-:W4:Y:S01]  /*0c50*/  SHFL.IDX PT, R0, R53, RZ, 0x1f ;  /* 0x00001fff35007589 */ /* 0x000f2200000e0000 */
[----:B------:R-:W-:Y:S01]  /*0c60*/  ISETP.NE.OR P1, PT, RZ, UR18, !P1 ;  /* 0x00000012ff007c0c */ /* 0x000fe2000cf25670 */
        /* <DEDUP_REMOVED lines=12> */
[----:B------:R4:W3:Y:S01]  /*0d30*/  SYNCS.EXCH.64 URZ, [UR4+0x100], UR6 ;  /* 0x0001000604ff75b2 */ /* 0x0008e20008000100 */
[----:B------:R4:W1:Y:S01]  /*0d40*/  SYNCS.EXCH.64 URZ, [UR4+0xf8], UR6 ;  /* 0x0000f80604ff75b2 */ /* 0x0008620008000100 */
[----:B------:R4:W1:Y:S02]  /*0d50*/  SYNCS.EXCH.64 URZ, [UR4+0x108], UR6 ;  /* 0x0001080604ff75b2 */ /* 0x0008640008000100 */
[----:B----4-:R-:W-:Y:S01]  /*0d60*/  NOP ;  /* 0x0000000000007918 */ /* 0x010fe20000000000 */
.L_x_14:
[----:B------:R-:W-:Y:S01]  /*0d70*/  VOTEU.ALL UP0, P1 ;  /* 0x0000000000ff7886 */ /* 0x000fe20000800000 */
[----:B--23--:R-:W-:Y:S01]  /*0d80*/  UMOV UR4, 0x20 ;  /* 0x0000002000047882 */ /* 0x00cfe20000000000 */
[----:B------:R-:W2:Y:S01]  /*0d90*/  LDCU UR7, c[0x0][0x36c] ;  /* 0x00006d80ff0777ac */ /* 0x000ea20008000800 */
[----:B------:R-:W-:Y:S01]  /*0da0*/  NOP ;  /* 0x0000000000007918 */ /* 0x000fe20000000000 */
[----:B-1----:R-:W-:Y:S01]  /*0db0*/  LOP3.LUT R3, R66, 0x1f, RZ, 0xc0, !PT ;  /* 0x0000001f42037812 */ /* 0x002fe200078ec0ff */
[----:B------:R-:W-:Y:S01]  /*0dc0*/  @!UP0 UMOV UR6, 0x400 ;  /* 0x0000040000068882 */ /* 0x000fe20000000000 */
[----:B------:R-:W-:-:S04]  /*0dd0*/  @!UP0 UIADD3 UR4, UPT, UPT, -UR4, 0x100000, URZ ;  /* 0x0010000004048890 */ /* 0x000fc8000fffe1ff */
[----:B------:R-:W-:Y:S02]  /*0de0*/  @!UP0 USHF.L.U32 UR5, UR4, 0xb, URZ ;  /* 0x0000000b04058899 */ /* 0x000fe400080006ff */
[----:B------:R-:W-:Y:S02]  /*0df0*/  @!UP0 USHF.L.U32 UR4, UR4, 0x1, URZ ;  /* 0x0000000104048899 */ /* 0x000fe400080006ff */
[----:B------:R-:W-:Y:S01]  /*0e00*/  @!UP0 ULEA UR6, UR53, UR6, 0x18 ;  /* 0x0000000635068291 */ /* 0x000fe2000f8ec0ff */
[----:B------:R-:W-:Y:S01]  /*0e10*/  VOTEU.ALL UP0, P1 ;  /* 0x0000000000ff7886 */ /* 0x000fe20000800000 */
[----:B------:R-:W-:Y:S02]  /*0e20*/  UISETP.NE.AND UP4, UPT, UR18, URZ, UPT ;  /* 0x000000ff1200728c */ /* 0x000fe4000bf85270 */
[----:B--2---:R-:W-:Y:S01]  /*0e30*/  UISETP.EQ.U32.AND UP5, UPT, UR7, 0x1, UPT ;  /* 0x000000010700788c */ /* 0x004fe2000bfa2070 */
[----:B------:R-:W1:Y:S07]  /*0e40*/  FENCE.VIEW.ASYNC.S ;  /* 0x00000000000073c6 */ /* 0x000e6e0000000000 */
[----:B-1----:R1:W2:Y:S01]  /*0e50*/  @!UP0 SYNCS.EXCH.64 URZ, [UR6+0x110], UR4 ;  /* 0x0001100406ff85b2 */ /* 0x0022a20008000100 */
[----:B------:R-:W-:Y:S05]  /*0e60*/  BRA.U !UP5, `(.L_x_15) ;  /* 0x000000010d087547 */ /* 0x000fea000b800000 */
[----:B--2---:R-:W-:Y:S01]  /*0e70*/  UCGABAR_ARV ;  /* 0x00000000000079c7 */ /* 0x004fe20008000000 */
[----:B------:R-:W-:Y:S05]  /*0e80*/  BRA `(.L_x_16) ;  /* 0x0000000000047947 */ /* 0x000fea0003800000 */
.L_x_15:
[----:B--2---:R-:W-:Y:S01]  /*0e90*/  NOP ;  /* 0x0000000000007918 */ /* 0x004fe20000000000 */
.L_x_16:
[----:B------:R-:W2:Y:S01]  /*0ea0*/  S2UR UR25, SR_CTAID.X ;  /* 0x00000000001979c3 */ /* 0x000ea20000002500 */
[----:B------:R-:W-:-:S05]  /*0eb0*/  CS2R.32 R55, SR_CgaSize ;  /* 0x0000000000377805 */ /* 0x000fca0000008a00 */
[----:B------:R-:W-:-:S05]  /*0ec0*/  IMAD R55, R55, -0xa0, RZ ;  /* 0xffffff6037377824 */ /* 0x000fca00078e02ff */
[----:B-1----:R-:W-:-:S14]  /*0ed0*/  R2UR UR5, R55 ;  /* 0x00000000370572ca */ /* 0x002fdc00000e0000 */
[----:B------:R-:W1:Y:S01]  /*0ee0*/  LDCU UR5, c[0x0][UR5+0x2b0] ;  /* 0x00005600050577ac */ /* 0x000e620008000800 */
[----:B------:R-:W-:-:S05]  /*0ef0*/  CS2R.32 R55, SR_CgaSize ;  /* 0x0000000000377805 */ /* 0x000fca0000008a00 */
[----:B------:R-:W-:-:S05]  /*0f00*/  IMAD R55, R55, -0xa0, RZ ;  /* 0xffffff6037377824 */ /* 0x000fca00078e02ff */
[----:B------:R-:W-:-:S14]  /*0f10*/  R2UR UR4, R55 ;  /* 0x00000000370472ca */ /* 0x000fdc00000e0000 */
[----:B------:R-:W3:Y:S01]  /*0f20*/  LDCU UR4, c[0x0][UR4+0x2b4] ;  /* 0x00005680040477ac */ /* 0x000ee20008000800 */
[----:B------:R-:W4:Y:S01]  /*0f30*/  S2UR UR7, SR_CTAID.Y ;  /* 0x00000000000779c3 */ /* 0x000f220000002600 */
[----:B------:R-:W-:-:S05]  /*0f40*/  CS2R.32 R55, SR_CgaSize ;  /* 0x0000000000377805 */ /* 0x000fca0000008a00 */
[----:B------:R-:W-:-:S05]  /*0f50*/  IMAD R55, R55, -0xa0, RZ ;  /* 0xffffff6037377824 */ /* 0x000fca00078e02ff */
[----:B------:R-:W-:-:S14]  /*0f60*/  R2UR UR8, R55 ;  /* 0x00000000370872ca */ /* 0x000fdc00000e0000 */
[----:B------:R-:W3:Y:S01]  /*0f70*/  LDCU UR8, c[0x0][UR8+0x2a0] ;  /* 0x00005400080877ac */ /* 0x000ee20008000800 */
[----:B------:R-:W-:-:S05]  /*0f80*/  CS2R.32 R55, SR_CgaSize ;  /* 0x0000000000377805 */ /* 0x000fca0000008a00 */
[----:B------:R-:W-:-:S05]  /*0f90*/  IMAD R55, R55, -0xa0, RZ ;  /* 0xffffff6037377824 */ /* 0x000fca00078e02ff */
[----:B------:R-:W-:-:S14]  /*0fa0*/  R2UR UR9, R55 ;  /* 0x00000000370972ca */ /* 0x000fdc00000e0000 */
[----:B------:R-:W3:Y:S01]  /*0fb0*/  LDCU UR9, c[0x0][UR9+0x2a4] ;  /* 0x00005480090977ac */ /* 0x000ee20008000800 */
[----:B------:R-:W3:Y:S01]  /*0fc0*/  S2UR UR36, SR_CTAID.Z ;  /* 0x00000000002479c3 */ /* 0x000ee20000002700 */
[----:B------:R-:W-:Y:S01]  /*0fd0*/  UISETP.GT.U32.AND UP0, UPT, UR68, 0xffff, UPT ;  /* 0x0000ffff4400788c */ /* 0x000fe2000bf04070 */
[----:B------:R-:W3:Y:S01]  /*0fe0*/  LDCU UR19, c[0x0][0xb24] ;  /* 0x00016480ff1377ac */ /* 0x000ee20008000800 */
[----:B------:R-:W-:Y:S01]  /*0ff0*/  USHF.L.U32 UR30, UR53, 0x9, URZ ;  /* 0x00000009351e7899 */ /* 0x000fe200080006ff */
[----:B--2---:R-:W-:Y:S01]  /*1000*/  I2FP.F32.U32 R2, UR25 ;  /* 0x0000001900027c45 */ /* 0x004fe20008201000 */
[----:B------:R-:W-:Y:S01]  /*1010*/  UMOV UR28, 0x5 ;  /* 0x00000005001c7882 */ /* 0x000fe20000000000 */
[----:B------:R-:W2:Y:S03]  /*1020*/  LDCU UR45, c[0x0][0xb24] ;  /* 0x00016480ff2d77ac */ /* 0x000ea60008000800 */
[----:B-1----:R-:W-:Y:S01]  /*1030*/  FMUL R2, R2, UR5 ;  /* 0x0000000502027c20 */ /* 0x002fe20008400000 */
[----:B------:R-:W-:Y:S01]  /*1040*/  USEL UR5, UR68, 0xffff, !UP0 ;  /* 0x0000ffff44057887 */ /* 0x000fe2000c000000 */
[----:B----4-:R-:W-:Y:S01]  /*1050*/  I2FP.F32.U32 R0, UR7 ;  /* 0x0000000700007c45 */ /* 0x010fe20008201000 */
[----:B------:R-:W1:Y:S03]  /*1060*/  LDCU UR27, c[0x0][0xb30] ;  /* 0x00016600ff1b77ac */ /* 0x000e660008000800 */
[----:B------:R-:W4:Y:S01]  /*1070*/  F2I.U32.TRUNC.NTZ R2, R2 ;  /* 0x0000000200027305 */ /* 0x000f22000020f000 */
[----:B---3--:R-:W-:Y:S01]  /*1080*/  FMUL R0, R0, UR4 ;  /* 0x0000000400007c20 */ /* 0x008fe20008400000 */
[----:B------:R-:W-:-:S02]  /*1090*/  ULOP3.LUT UR29, UR5, 0xffff, URZ, 0xc0, !UPT ;  /* 0x0000ffff051d7892 */ /* 0x000fc4000f8ec0ff */
[----:B------:R-:W-:Y:S01]  /*10a0*/  UISETP.GE.AND UP2, UPT, UR19, 0x1, UPT ;  /* 0x000000011300788c */ /* 0x000fe2000bf46270 */
[----:B------:R-:W-:-:S03]  /*10b0*/  UMOV UR24, UR7 ;  /* 0x0000000700187c82 */ /* 0x000fc60008000000 */
[----:B------:R-:W3:Y:S01]  /*10c0*/  F2I.U32.TRUNC.NTZ R0, R0 ;  /* 0x0000000000007305 */ /* 0x000ee2000020f000 */
[----:B------:R-:W-:Y:S01]  /*10d0*/  UMOV UR20, UR25 ;  /* 0x0000001900147c82 */ /* 0x000fe20008000000 */
[----:B----4-:R-:W-:Y:S02]  /*10e0*/  R2UR UR4, R2 ;  /* 0x00000000020472ca */ /* 0x010fe400000e0000 */
[----:B------:R-:W-:Y:S02]  /*10f0*/  PRMT R2, RZ, 0x7610, R2 ;  /* 0x00007610ff027816 */ /* 0x000fe40000000002 */
[----:B---3--:R-:W-:Y:S02]  /*1100*/  R2UR UR6, R0 ;  /* 0x00000000000672ca */ /* 0x008fe400000e0000 */
[----:B------:R-:W-:-:S07]  /*1110*/  PRMT R0, RZ, 0x7610, R0 ;  /* 0x00007610ff007816 */ /* 0x000fce0000000000 */
[----:B------:R-:W-:-:S04]  /*1120*/  UIADD3 UR5, UPT, UPT, -UR4, URZ, URZ ;  /* 0x000000ff04057290 */ /* 0x000fc8000fffe1ff */
[----:B------:R-:W-:Y:S02]  /*1130*/  UIMAD UR5, UR8, UR5, UR25 ;  /* 0x00000005080572a4 */ /* 0x000fe4000f8e0219 */
[----:B------:R-:W-:-:S04]  /*1140*/  UIADD3 UR4, UPT, UPT, -UR6, URZ, URZ ;  /* 0x000000ff06047290 */ /* 0x000fc8000fffe1ff */
[----:B------:R-:W-:Y:S01]  /*1150*/  IMAD.U32 R55, RZ, RZ, UR5 ;  /* 0x00000005ff377e24 */ /* 0x000fe2000f8e00ff */
[----:B------:R-:W-:-:S06]  /*1160*/  UIMAD UR4, UR9, UR4, UR7 ;  /* 0x00000004090472a4 */ /* 0x000fcc000f8e0207 */
[----:B------:R-:W-:Y:S01]  /*1170*/  IMAD.U32 R54, RZ, RZ, UR4 ;  /* 0x00000004ff367e24 */ /* 0x000fe2000f8e00ff */
[----:B-12---:R-:W-:Y:S06]  /*1180*/  BRA.U UP4, `(.L_x_17) ;  /* 0x0000000104447547 */ /* 0x006fec000b800000 */
[----:B------:R-:W-:Y:S02]  /*1190*/  R2UR UR4, R55 ;  /* 0x00000000370472ca */ /* 0x000fe400000e0000 */
[----:B------:R-:W-:-:S11]  /*11a0*/  R2UR UR8, R54 ;  /* 0x00000000360872ca */ /* 0x000fd600000e0000 */
[----:B------:R-:W-:Y:S02]  /*11b0*/  UISETP.GT.U32.AND UP0, UPT, UR4, 0x1, UPT ;  /* 0x000000010400788c */ /* 0x000fe4000bf04070 */
[----:B------:R-:W-:Y:S02]  /*11c0*/  ULOP3.LUT UR4, UR4, 0xfffffffe, URZ, 0xc0, !UPT ;  /* 0xfffffffe04047892 */ /* 0x000fe4000f8ec0ff */
[----:B------:R-:W-:Y:S02]  /*11d0*/  UISETP.NE.AND UP1, UPT, UR8, URZ, UP0 ;  /* 0x000000ff0800728c */ /* 0x000fe40008725270 */
[----:B------:R-:W-:Y:S02]  /*11e0*/  UISETP.NE.AND UP0, UPT, UR8, 0x1, UP0 ;  /* 0x000000010800788c */ /* 0x000fe40008705270 */
[----:B------:R-:W-:Y:S02]  /*11f0*/  USEL UR7, URZ, 0x1, UP1 ;  /* 0x00000001ff077887 */ /* 0x000fe40008800000 */
[----:B------:R-:W-:-:S02]  /*1200*/  USEL UR6, URZ, 0x4, UP0 ;  /* 0x00000004ff067887 */ /* 0x000fc40008000000 */
[----:B------:R-:W-:Y:S02]  /*1210*/  USEL UR5, URZ, 0x2, UP1 ;  /* 0x00000002ff057887 */ /* 0x000fe40008800000 */
[----:B------:R-:W-:Y:S02]  /*1220*/  ULEA UR4, UR8, UR4, 0x1 ;  /* 0x0000000408047291 */ /* 0x000fe4000f8e08ff */
[----:B------:R-:W-:Y:S02]  /*1230*/  USEL UR8, URZ, 0x8, UP0 ;  /* 0x00000008ff087887 */ /* 0x000fe40008000000 */
[----:B------:R-:W-:-:S03]  /*1240*/  UIADD3 UR5, UPT, UPT, UR5, UR6, UR7 ;  /* 0x0000000605057290 */ /* 0x000fc6000fffe007 */
[----:B------:R-:W-:Y:S01]  /*1250*/  UMOV UR6, 0x3 ;  /* 0x0000000300067882 */ /* 0x000fe20000000000 */
[----:B------:R-:W-:Y:S02]  /*1260*/  UIADD3 UR5, UPT, UPT, UR5, UR8, URZ ;  /* 0x0000000805057290 */ /* 0x000fe4000fffe0ff */
[----:B------:R-:W-:-:S04]  /*1270*/  USHF.L.U32 UR4, UR6, UR4, URZ ;  /* 0x0000000406047299 */ /* 0x000fc800080006ff */
[----:B------:R-:W-:Y:S02]  /*1280*/  IMAD.U32 R2, RZ, RZ, UR5 ;  /* 0x00000005ff027e24 */ /* 0x000fe4000f8e00ff */
[----:B------:R-:W-:Y:S02]  /*1290*/  IMAD.U32 R0, RZ, RZ, UR4 ;  /* 0x00000004ff007e24 */ /* 0x000fe4000f8e00ff */
.L_x_17:
[----:B------:R-:W-:Y:S05]  /*12a0*/  BRA.U !UP2, `(.L_x_18) ;  /* 0x000000010ad47547 */ /* 0x000fea000b800000 */
[----:B------:R-:W1:Y:S01]  /*12b0*/  LDCU.128 UR20, c[0x0][0xb10] ;  /* 0x00016200ff1477ac */ /* 0x000e620008000c00 */
[----:B------:R-:W2:Y:S01]  /*12c0*/  LDCU UR6, c[0x0][0x370] ;  /* 0x00006e00ff0677ac */ /* 0x000ea20008000800 */
[----:B------:R-:W3:Y:S01]  /*12d0*/  LDCU UR5, c[0x0][0x374] ;  /* 0x00006e80ff0577ac */ /* 0x000ee20008000800 */
[----:B------:R-:W4:Y:S01]  /*12e0*/  LDCU UR26, c[0x0][0xb0c] ;  /* 0x00016180ff1a77ac */ /* 0x000f220008000800 */
[----:B------:R-:W4:Y:S01]  /*12f0*/  LDCU UR4, c[0x0][0xb20] ;  /* 0x00016400ff0477ac */ /* 0x000f220008000800 */
[----:B------:R-:W4:Y:S01]  /*1300*/  LDCU.64 UR8, c[0x0][0xb28] ;  /* 0x00016500ff0877ac */ /* 0x000f220008000a00 */
[----:B-1----:R-:W-:Y:S02]  /*1310*/  UISETP.NE.AND UP0, UPT, UR22, 0x1, UPT ;  /* 0x000000011600788c */ /* 0x002fe4000bf05270 */
[----:B---3--:R-:W-:Y:S02]  /*1320*/  UIMAD.WIDE.U32 UR10, UR5, UR23, URZ ;  /* 0x00000017050a72a5 */ /* 0x008fe4000f8e00ff */
[----:B--2---:R-:W-:-:S02]  /*1330*/  UIMAD.WIDE.U32 UR12, UR6, UR20, URZ ;  /* 0x00000014060c72a5 */ /* 0x004fc4000f8e00ff */
[----:B----4-:R-:W-:Y:S02]  /*1340*/  UISETP.NE.AND UP1, UPT, UR26, 0x1, UPT ;  /* 0x000000011a00788c */ /* 0x010fe4000bf25270 */
[----:B------:R-:W-:Y:S01]  /*1350*/  UISETP.NE.AND UP2, UPT, UR19, 0x1, UPT ;  /* 0x000000011300788c */ /* 0x000fe2000bf45270 */
[----:B------:R-:W-:Y:S02]  /*1360*/  UMOV UR10, UR11 ;  /* 0x0000000b000a7c82 */ /* 0x000fe40008000000 */
[----:B------:R-:W-:Y:S01]  /*1370*/  UMOV UR12, UR13 ;  /* 0x0000000d000c7c82 */ /* 0x000fe20008000000 */
[----:B------:R-:W-:Y:S02]  /*1380*/  @UP0 USHF.R.U32.HI UR5, URZ, UR4, UR10 ;  /* 0x00000004ff050299 */ /* 0x000fe4000801160a */
[----:B------:R-:W-:Y:S02]  /*1390*/  UIMAD.WIDE.U32 UR16, UR24, UR23, URZ ;  /* 0x00000017181072a5 */ /* 0x000fe4000f8e00ff */
[----:B------:R-:W-:-:S02]  /*13a0*/  UIMAD.WIDE.U32 UR10, UR5, UR8, URZ ;  /* 0x00000008050a72a5 */ /* 0x000fc4000f8e00ff */
[----:B------:R-:W-:Y:S02]  /*13b0*/  @UP1 USHF.R.U32.HI UR6, URZ, UR21, UR12 ;  /* 0x00000015ff061299 */ /* 0x000fe4000801160c */
[----:B------:R-:W-:Y:S02]  /*13c0*/  UIMAD.WIDE.U32 UR14, UR25, UR20, URZ ;  /* 0x00000014190e72a5 */ /* 0x000fe4000f8e00ff */
[----:B------:R-:W-:Y:S01]  /*13d0*/  UIMAD.WIDE.U32 UR12, UR6, UR8, URZ ;  /* 0x00000008060c72a5 */ /* 0x000fe2000f8e00ff */
[----:B------:R-:W-:Y:S01]  /*13e0*/  UMOV UR16, UR17 ;  /* 0x0000001100107c82 */ /* 0x000fe20008000000 */
[----:B------:R-:W-:Y:S01]  /*13f0*/  UMOV UR10, UR11 ;  /* 0x0000000b000a7c82 */ /* 0x000fe20008000000 */
[----:B------:R-:W-:Y:S02]  /*1400*/  USHF.R.U32.HI UR16, URZ, UR4, UR16 ;  /* 0x00000004ff107299 */ /* 0x000fe40008011610 */
[----:B------:R-:W-:Y:S02]  /*1410*/  @UP2 USHF.R.U32.HI UR5, URZ, UR9, UR10 ;  /* 0x00000009ff052299 */ /* 0x000fe4000801160a */
[----:B------:R-:W-:Y:S01]  /*1420*/  UMOV UR7, UR13 ;  /* 0x0000000d00077c82 */ /* 0x000fe20008000000 */
[----:B------:R-:W-:Y:S01]  /*1430*/  UMOV UR14, UR15 ;  /* 0x0000000f000e7c82 */ /* 0x000fe20008000000 */
[----:B------:R-:W-:-:S02]  /*1440*/  @UP2 USHF.R.U32.HI UR6, URZ, UR9, UR7 ;  /* 0x00000009ff062299 */ /* 0x000fc40008011607 */
[----:B------:R-:W-:Y:S02]  /*1450*/  USHF.R.U32.HI UR14, URZ, UR21, UR14 ;  /* 0x00000015ff0e7299 */ /* 0x000fe4000801160e */
[----:B------:R-:W-:Y:S02]  /*1460*/  USEL UR4, UR24, UR16, !UP0 ;  /* 0x0000001018047287 */ /* 0x000fe4000c000000 */
[----:B------:R-:W-:Y:S02]  /*1470*/  UIMAD UR7, UR5, UR19, URZ ;  /* 0x00000013050772a4 */ /* 0x000fe4000f8e02ff */
[----:B------:R-:W-:Y:S02]  /*1480*/  USEL UR5, UR25, UR14, !UP1 ;  /* 0x0000000e19057287 */ /* 0x000fe4000c800000 */
[----:B------:R-:W-:Y:S02]  /*1490*/  UIMAD UR12, UR6, UR19, URZ ;  /* 0x00000013060c72a4 */ /* 0x000fe4000f8e02ff */
[----:B------:R-:W-:-:S02]  /*14a0*/  UISETP.GE.AND UP0, UPT, UR4, UR7, UPT ;  /* 0x000000070400728c */ /* 0x000fc4000bf06270 */
[----:B------:R-:W-:Y:S02]  /*14b0*/  UIMAD.WIDE.U32 UR10, UR4, UR8, URZ ;  /* 0x00000008040a72a5 */ /* 0x000fe4000f8e00ff */
[----:B------:R-:W-:Y:S02]  /*14c0*/  UISETP.GE.OR UP0, UPT, UR5, UR12, UP0 ;  /* 0x0000000c0500728c */ /* 0x000fe40008706670 */
[----:B------:R-:W-:Y:S02]  /*14d0*/  UIMAD.WIDE.U32 UR12, UR5, UR8, URZ ;  /* 0x00000008050c72a5 */ /* 0x000fe4000f8e00ff */
[----:B------:R-:W-:Y:S01]  /*14e0*/  UIADD3 UR10, UPT, UPT, -UR4, URZ, URZ ;  /* 0x000000ff040a7290 */ /* 0x000fe2000fffe1ff */
[----:B------:R-:W-:Y:S01]  /*14f0*/  UMOV UR8, UR11 ;  /* 0x0000000b00087c82 */ /* 0x000fe20008000000 */
[----:B------:R-:W-:Y:S02]  /*1500*/  UIADD3 UR20, UPT, UPT, -UR5, URZ, URZ ;  /* 0x000000ff05147290 */ /* 0x000fe4000fffe1ff */
[----:B------:R-:W-:-:S03]  /*1510*/  USHF.R.U32.HI UR8, URZ, UR9, UR8 ;  /* 0x00000009ff087299 */ /* 0x000fc60008011608 */
[----:B------:R-:W-:Y:S01]  /*1520*/  @!UP0 UMOV UR7, UR13 ;  /* 0x0000000d00078c82 */ /* 0x000fe20008000000 */
[----:B------:R-:W-:Y:S02]  /*1530*/  UIMAD UR24, UR22, UR10, UR24 ;  /* 0x0000000a161872a4 */ /* 0x000fe4000f8e0218 */
[----:B------:R-:W-:Y:S02]  /*1540*/  USEL UR8, UR4, UR8, !UP2 ;  /* 0x0000000804087287 */ /* 0x000fe4000d000000 */
[----:B------:R-:W-:Y:S02]  /*1550*/  @!UP0 USHF.R.U32.HI UR7, URZ, UR9, UR7 ;  /* 0x00000009ff078299 */ /* 0x000fe40008011607 */
[----:B------:R-:W-:Y:S02]  /*1560*/  UIADD3 UR9, UPT, UPT, -UR8, URZ, URZ ;  /* 0x000000ff08097290 */ /* 0x000fe4000fffe1ff */
[----:B------:R-:W-:Y:S02]  /*1570*/  @!UP0 USEL UR7, UR5, UR7, !UP2 ;  /* 0x0000000705078287 */ /* 0x000fe4000d000000 */
[----:B------:R-:W-:-:S02]  /*1580*/  UIMAD UR9, UR19, UR9, UR4 ;  /* 0x00000009130972a4 */ /* 0x000fc4000f8e0204 */
[----:B------:R-:W-:Y:S02]  /*1590*/  @!UP0 UIADD3 UR8, UPT, UPT, UR8, -UR7, URZ ;  /* 0x8000000708088290 */ /* 0x000fe4000fffe0ff */
[----:B------:R-:W-:Y:S02]  /*15a0*/  @!UP0 UIMAD UR6, UR9, UR6, UR7 ;  /* 0x00000006090682a4 */ /* 0x000fe4000f8e0207 */
[----:B------:R-:W-:Y:S02]  /*15b0*/  @!UP0 UIMAD UR4, UR8, UR19, UR5 ;  /* 0x00000013080482a4 */ /* 0x000fe4000f8e0205 */
[----:B------:R-:W-:Y:S02]  /*15c0*/  UIMAD UR20, UR26, UR20, UR25 ;  /* 0x000000141a1472a4 */ /* 0x000fe4000f8e0219 */
[----:B------:R-:W-:Y:S01]  /*15d0*/  UIMAD UR24, UR4, UR22, UR24 ;  /* 0x00000016041872a4 */ /* 0x000fe2000f8e0218 */
[----:B------:R-:W-:Y:S02]  /*15e0*/  @!UP0 UMOV UR5, UR6 ;  /* 0x0000000600058c82 */ /* 0x000fe40008000000 */
[----:B------:R-:W-:-:S12]  /*15f0*/  UIMAD UR20, UR5, UR26, UR20 ;  /* 0x0000001a051472a4 */ /* 0x000fd8000f8e0214 */
.L_x_18:
[----:B------:R-:W-:Y:S02]  /*1600*/  UISETP.NE.AND UP0, UPT, UR27, 0x1, UPT ;  /* 0x000000011b00788c */ /* 0x000fe4000bf05270 */
[----:B------:R-:W-:Y:S02]  /*1610*/  UISETP.NE.AND UP1, UPT, UR18, 0x2, UPT ;  /* 0x000000021200788c */ /* 0x000fe4000bf25270 */
[----:B------:R-:W-:Y:S02]  /*1620*/  ULOP3.LUT UR30, UR30, 0x400, URZ, 0xc0, !UPT ;  /* 0x000004001e1e7892 */ /* 0x000fe4000f8ec0ff */
[----:B------:R-:W-:-:S03]  /*1630*/  USHF.L.U32 UR29, UR28, UR29, URZ ;  /* 0x0000001d1c1d7299 */ /* 0x000fc600080006ff */
[----:B------:R-:W-:Y:S09]  /*1640*/  BRA.U UP0, `(.L_x_19) ;  /* 0x0000000100447547 */ /* 0x000ff2000b800000 */
[----:B------:R-:W1:Y:S01]  /*1650*/  LDCU.128 UR8, c[0x0][0xb10] ;  /* 0x00016200ff0877ac */ /* 0x000e620008000c00 */
[----:B------:R-:W2:Y:S01]  /*1660*/  LDCU UR12, c[0x0][0xb0c] ;  /* 0x00016180ff0c77ac */ /* 0x000ea20008000800 */
[----:B------:R-:W3:Y:S01]  /*1670*/  LDCU UR13, c[0x0][0xb20] ;  /* 0x00016400ff0d77ac */ /* 0x000ee20008000800 */
[----:B-1----:R-:W-:Y:S02]  /*1680*/  UIMAD.WIDE.U32 UR6, UR20, UR8, URZ ;  /* 0x00000008140672a5 */ /* 0x002fe4000f8e00ff */
[----:B------:R-:W-:Y:S02]  /*1690*/  UIMAD.WIDE.U32 UR4, UR24, UR11, URZ ;  /* 0x0000000b180472a5 */ /* 0x000fe4000f8e00ff */
[----:B--2---:R-:W-:Y:S02]  /*16a0*/  UISETP.NE.AND UP2, UPT, UR12, 0x1, UPT ;  /* 0x000000010c00788c */ /* 0x004fe4000bf45270 */
[----:B------:R-:W-:Y:S01]  /*16b0*/  UISETP.NE.AND UP0, UPT, UR10, 0x1, UPT ;  /* 0x000000010a00788c */ /* 0x000fe2000bf05270 */
[----:B------:R-:W-:-:S02]  /*16c0*/  UMOV UR6, UR7 ;  /* 0x0000000700067c82 */ /* 0x000fc40008000000 */
[----:B------:R-:W-:Y:S01]  /*16d0*/  UMOV UR4, UR5 ;  /* 0x0000000500047c82 */ /* 0x000fe20008000000 */
[----:B------:R-:W-:Y:S02]  /*16e0*/  USHF.R.U32.HI UR6, URZ, UR9, UR6 ;  /* 0x00000009ff067299 */ /* 0x000fe40008011606 */
[----:B---3--:R-:W-:Y:S02]  /*16f0*/  USHF.R.U32.HI UR4, URZ, UR13, UR4 ;  /* 0x0000000dff047299 */ /* 0x008fe40008011604 */
[----:B------:R-:W-:Y:S02]  /*1700*/  USEL UR5, UR20, UR6, !UP2 ;  /* 0x0000000614057287 */ /* 0x000fe4000d000000 */
[----:B------:R-:W-:-:S04]  /*1710*/  USEL UR4, UR24, UR4, !UP0 ;  /* 0x0000000418047287 */ /* 0x000fc8000c000000 */
[----:B------:R-:W-:Y:S02]  /*1720*/  UIADD3 UR6, UPT, UPT, -UR4, UR5, URZ ;  /* 0x0000000504067290 */ /* 0x000fe4000fffe1ff */
[----:B------:R-:W-:Y:S02]  /*1730*/  UIADD3 UR4, UPT, UPT, UR4, -UR5, URZ ;  /* 0x8000000504047290 */ /* 0x000fe4000fffe0ff */
[----:B------:R-:W-:Y:S02]  /*1740*/  UIMAD UR24, UR6, UR10, UR24 ;  /* 0x0000000a061872a4 */ /* 0x000fe4000f8e0218 */
[----:B------:R-:W-:-:S12]  /*1750*/  UIMAD UR20, UR4, UR12, UR20 ;  /* 0x0000000c041472a4 */ /* 0x000fd8000f8e0214 */
.L_x_19:
[----:B------:R-:W-:Y:S05]  /*1760*/  BRA.U !UP5, `(.L_x_20) ;  /* 0x000000010d0c7547 */ /* 0x000fea000b800000 */
[----:B------:R-:W-:Y:S01]  /*1770*/  UCGABAR_WAIT ;  /* 0x0000000000007dc7 */ /* 0x000fe20008000000 */
[----:B------:R-:W-:Y:S01]  /*1780*/  CCTL.IVALL ;  /* 0x00000000ff00798f */ /* 0x000fe20002000000 */
[----:B------:R-:W-:Y:S05]  /*1790*/  BRA `(.L_x_21) ;  /* 0x0000000000047947 */ /* 0x000fea0003800000 */
.L_x_20:
[----:B------:R-:W-:Y:S06]  /*17a0*/  BAR.SYNC.DEFER_BLOCKING 0x0 ;  /* 0x0000000000007b1d */ /* 0x000fec0000010000 */
.L_x_21:
[----:B------:R-:W-:Y:S05]  /*17b0*/  BRA.U UP1, `(.L_x_22) ;  /* 0x0000001501647547 */ /* 0x000fea000b800000 */
[----:B------:R-:W1:Y:S01]  /*17c0*/  LDCU UR6, c[0x0][0x38c] ;  /* 0x00007180ff0677ac */ /* 0x000e620008000800 */
[----:B------:R-:W-:Y:S01]  /*17d0*/  PLOP3.LUT P1, PT, PT, PT, UP3, 0x80, 0x8 ;  /* 0x000000000008781c */ /* 0x000fe20003f2f038 */
[----:B------:R-:W-:Y:S01]  /*17e0*/  IMAD.MOV.U32 R12, RZ, RZ, 0x1 ;  /* 0x00000001ff0c7424 */ /* 0x000fe200078e00ff */
[----:B------:R-:W-:Y:S01]  /*17f0*/  ISETP.NE.AND P2, PT, R3, RZ, P3 ;  /* 0x000000ff0300720c */ /* 0x000fe20001f45270 */
[----:B------:R-:W-:Y:S01]  /*1800*/  USHF.L.U32 UR7, UR25, 0x6, URZ ;  /* 0x0000000619077899 */ /* 0x000fe200080006ff */
[----:B------:R-:W-:Y:S01]  /*1810*/  PLOP3.LUT P1, PT, P1, PT, PT, 0x8, 0x80 ;  /* 0x000000000080781c */ /* 0x000fe20000f2e170 */
[----:B------:R-:W-:Y:S01]  /*1820*/  USHF.L.U32 UR52, UR25, 0x7, URZ ;  /* 0x0000000719347899 */ /* 0x000fe200080006ff */
[----:B------:R-:W-:Y:S01]  /*1830*/  CS2R R10, SRZ ;  /* 0x00000000000a7805 */ /* 0x000fe2000001ff00 */
[----:B------:R-:W-:Y:S01]  /*1840*/  UISETP.NE.AND UP1, UPT, UR18, URZ, UPT ;  /* 0x000000ff1200728c */ /* 0x000fe2000bf25270 */
[----:B------:R-:W-:Y:S01]  /*1850*/  IMAD.MOV.U32 R9, RZ, RZ, RZ ;  /* 0x000000ffff097224 */ /* 0x000fe200078e00ff */
[----:B------:R-:W2:Y:S01]  /*1860*/  LDCU UR46, c[0x0][0x370] ;  /* 0x00006e00ff2e77ac */ /* 0x000ea20008000800 */
[----:B------:R-:W-:Y:S01]  /*1870*/  IMAD.MOV.U32 R8, RZ, RZ, 0x1 ;  /* 0x00000001ff087424 */ /* 0x000fe200078e00ff */
[----:B------:R-:W3:Y:S01]  /*1880*/  LDCU.64 UR40, c[0x0][0x348] ;  /* 0x00006900ff2877ac */ /* 0x000ee20008000a00 */
[----:B-1----:R-:W-:-:S02]  /*1890*/  UIADD3 UR5, UPT, UPT, UR6, 0x3f, URZ ;  /* 0x0000003f06057890 */ /* 0x002fc4000fffe0ff */
[----:B------:R-:W-:Y:S02]  /*18a0*/  UIADD3 UR55, UPT, UPT, UR6, 0x7e, URZ ;  /* 0x0000007e06377890 */ /* 0x000fe4000fffe0ff */
[----:B------:R-:W-:Y:S01]  /*18b0*/  USHF.R.S32.HI UR4, URZ, 0x1f, UR5 ;  /* 0x0000001fff047899 */ /* 0x000fe20008011405 */
[----:B------:R-:W1:Y:S03]  /*18c0*/  LDCU UR44, c[0x0][0x374] ;  /* 0x00006e80ff2c77ac */ /* 0x000e660008000800 */
[----:B------:R-:W-:Y:S02]  /*18d0*/  ULEA.HI UR4, UR4, UR5, URZ, 0x6 ;  /* 0x0000000504047291 */ /* 0x000fe4000f8f30ff */
[----:B------:R-:W-:Y:S02]  /*18e0*/  UIADD3 UR5, UPT, UPT, UR6, -0x1, URZ ;  /* 0xffffffff06057890 */ /* 0x000fe4000fffe0ff */
[----:B------:R-:W-:-:S02]  /*18f0*/  USHF.R.S32.HI UR48, URZ, 0x6, UR4 ;  /* 0x00000006ff307899 */ /* 0x000fc40008011404 */
[----:B------:R-:W-:Y:S02]  /*1900*/  UISETP.GE.U32.AND UP2, UPT, UR5, -0x7f, UPT ;  /* 0xffffff810500788c */ /* 0x000fe4000bf46070 */
[----:B------:R-:W-:Y:S02]  /*1910*/  UISETP.LT.U32.AND UP0, UPT, UR48, 0x4, UPT ;  /* 0x000000043000788c */ /* 0x000fe4000bf01070 */
[----:B------:R-:W-:Y:S02]  /*1920*/  ULOP3.LUT UR5, UR7, 0x40, URZ, 0xc0, !UPT ;  /* 0x0000004007057892 */ /* 0x000fe4000f8ec0ff */
[----:B------:R-:W-:Y:S02]  /*1930*/  USEL UR47, UR48, 0x4, UP0 ;  /* 0x00000004302f7887 */ /* 0x000fe40008000000 */
[----:B------:R-:W-:Y:S02]  /*1940*/  ULOP3.LUT UR52, UR52, 0x80, URZ, 0xc0, !UPT ;  /* 0x0000008034347892 */ /* 0x000fe4000f8ec0ff */
[----:B------:R-:W-:-:S02]  /*1950*/  UIADD3 UR4, UPT, UPT, UR47, -0x1, URZ ;  /* 0xffffffff2f047890 */ /* 0x000fc4000fffe0ff */
[----:B------:R-:W-:Y:S02]  /*1960*/  @UP2 UIADD3 UR4, UPT, UPT, UR47, URZ, URZ ;  /* 0x000000ff2f042290 */ /* 0x000fe4000fffe0ff */
[----:B------:R-:W-:Y:S02]  /*1970*/  USEL UR31, UR54, 0x2, UP1 ;  /* 0x00000002361f7887 */ /* 0x000fe40008800000 */
[----:B------:R-:W-:Y:S02]  /*1980*/  ULEA.HI UR50, UR30, UR5, URZ, 0x1b ;  /* 0x000000051e327291 */ /* 0x000fe4000f8fd8ff */
[----:B------:R-:W-:Y:S02]  /*1990*/  UIADD3 UR51, UPT, UPT, UR48, -UR47, URZ ;  /* 0x8000002f30337290 */ /* 0x000fe4000fffe0ff */
[----:B------:R-:W-:Y:S02]  /*19a0*/  UIADD3 UR37, UPT, UPT, UR4, 0x1, URZ ;  /* 0x0000000104257890 */ /* 0x000fe4000fffe0ff */
[----:B------:R-:W-:Y:S01]  /*19b0*/  UIADD3 UR49, UPT, UPT, -UR4, URZ, URZ ;  /* 0x000000ff04317290 */ /* 0x000fe2000fffe1ff */
[----:B-123--:R-:W-:-:S11]  /*19c0*/  UMOV UR15, URZ ;  /* 0x000000ff000f7c82 */ /* 0x00efd60008000000 */
.L_x_44:
[----:B------:R-:W-:Y:S01]  /*19d0*/  UISETP.NE.AND UP0, UPT, UR53, URZ, UPT ;  /* 0x000000ff3500728c */ /* 0x000fe2000bf05270 */
[----:B------:R-:W1:Y:S08]  /*19e0*/  S2UR UR53, SR_CgaCtaId ;  /* 0x00000000003579c3 */ /* 0x000e700000008800 */
[----:B------:R-:W-:Y:S05]  /*19f0*/  BRA.U UP0, `(.L_x_23) ;  /* 0x0000000100347547 */ /* 0x000fea000b800000 */
[----:B------:R-:W2:Y:S01]  /*1a00*/  S2R R0, SR_CgaCtaId ;  /* 0x0000000000007919 */ /* 0x000ea20000008800 */
[----:B------:R-:W-:-:S04]  /*1a10*/  MOV R2, 0x400 ;  /* 0x0000040000027802 */ /* 0x000fc80000000f00 */
[----:B--2---:R-:W-:Y:S02]  /*1a20*/  LEA R0, R0, R2, 0x18 ;  /* 0x0000000200007211 */ /* 0x004fe400078ec0ff */
[----:B------:R-:W-:-:S03]  /*1a30*/  SHF.L.U32 R2, R8, 0x1f, RZ ;  /* 0x0000001f08027819 */ /* 0x000fc600000006ff */
[----:B------:R-:W-:-:S04]  /*1a40*/  IMAD R0, R9, 0x8, R0 ;  /* 0x0000000809007824 */ /* 0x000fc800078e0200 */
[----:B------:R-:W2:Y:S02]  /*1a50*/  SYNCS.PHASECHK.TRANS64.TRYWAIT P0, [R0+URZ+0x100], R2 ;  /* 0x00010002000075a7 */ /* 0x000ea400080011ff */
[----:B--2---:R-:W-:Y:S05]  /*1a60*/  @!P0 BRA `(.L_x_24) ;  /* 0x000000a800808947 */ /* 0x004fea0003800000 */
.L_x_187:
[----:B------:R-:W-:Y:S01]  /*1a70*/  VIADD R9, R9, 0x1 ;  /* 0x0000000109097836 */ /* 0x000fe20000000000 */
[----:B------:R2:W-:Y:S04]  /*1a80*/  SYNCS.ARRIVE.TRANS64.A1T0 RZ, [R0+URZ+0xf0], RZ ;  /* 0x0000f0ff00ff79a7 */ /* 0x0005e800081000ff */
[----:B------:R-:W-:-:S04]  /*1a90*/  ISETP.NE.AND P0, PT, R9, 0x2, PT ;  /* 0x000000020900780c */ /* 0x000fc80003f05270 */
[----:B------:R-:W-:Y:S02]  /*1aa0*/  SEL R9, R9, RZ, P0 ;  /* 0x000000ff09097207 */ /* 0x000fe40000000000 */
[----:B--2---:R-:W-:-:S04]  /*1ab0*/  SEL R0, RZ, 0x1, P0 ;  /* 0x00000001ff007807 */ /* 0x004fc80000000000 */
[----:B------:R-:W-:-:S07]  /*1ac0*/  LOP3.LUT R8, R8, R0, RZ, 0x3c, !PT ;  /* 0x0000000008087212 */ /* 0x000fce00078e3cff */
.L_x_23:
[----:B------:R-:W-:Y:S01]  /*1ad0*/  UMOV UR14, 0x400 ;  /* 0x00000400000e7882 */ /* 0x000fe20000000000 */
[----:B------:R-:W-:Y:S01]  /*1ae0*/  SHF.L.U32 R0, R12, 0x1f, RZ ;  /* 0x0000001f0c007819 */ /* 0x000fe200000006ff */
[----:B-1----:R-:W-:Y:S02]  /*1af0*/  ULEA UR14, UR53, UR14, 0x18 ;  /* 0x0000000e350e7291 */ /* 0x002fe4000f8ec0ff */
[----:B------:R-:W-:Y:S02]  /*1b00*/  UISETP.GE.U32.AND UP0, UPT, UR55, 0x7f, UPT ;  /* 0x0000007f3700788c */ /* 0x000fe4000bf06070 */
[----:B------:R-:W-:Y:S02]  /*1b10*/  ULEA UR4, UR15, UR14, 0x3 ;  /* 0x0000000e0f047291 */ /* 0x000fe4000f8e18ff */
[----:B------:R-:W-:Y:S01]  /*1b20*/  ULEA UR19, UR24, UR52, 0x8 ;  /* 0x0000003418137291 */ /* 0x000fe2000f8e40ff */
[----:B------:R-:W-:-:S06]  /*1b30*/  UMOV UR13, URZ ;  /* 0x000000ff000d7c82 */ /* 0x000fcc0008000000 */
[----:B------:R1:W2:Y:S01]  /*1b40*/  SYNCS.PHASECHK.TRANS64.TRYWAIT P0, [UR4+0x20], R0 ;  /* 0x00002000ff0075a7 */ /* 0x0002a20008001104 */
[----:B------:R-:W-:-:S04]  /*1b50*/  ULEA.HI UR4, UR20, UR20, URZ, 0x1 ;  /* 0x0000001414047291 */ /* 0x000fc8000f8f08ff */
[----:B------:R-:W-:-:S04]  /*1b60*/  USHF.L.U32 UR4, UR4, 0x6, URZ ;  /* 0x0000000604047899 */ /* 0x000fc800080006ff */
[----:B------:R-:W-:-:S04]  /*1b70*/  ULOP3.LUT UR35, UR4, 0xffffff80, URZ, 0xc0, !UPT ;  /* 0xffffff8004237892 */ /* 0x000fc8000f8ec0ff */
[----:B------:R-:W-:Y:S01]  /*1b80*/  UIADD3 UR35, UPT, UPT, UR50, UR35, URZ ;  /* 0x0000002332237290 */ /* 0x000fe2000fffe0ff */
[----:B------:R-:W-:Y:S11]  /*1b90*/  BRA.U !UP0, `(.L_x_25) ;  /* 0x0000000108f87547 */ /* 0x000ff6000b800000 */
[----:B------:R-:W-:Y:S01]  /*1ba0*/  UMOV UR21, UR49 ;  /* 0x0000003100157c82 */ /* 0x000fe20008000000 */
[----:B------:R-:W-:Y:S01]  /*1bb0*/  UMOV UR4, UR15 ;  /* 0x0000000f00047c82 */ /* 0x000fe20008000000 */
[----:B------:R-:W-:-:S05]  /*1bc0*/  UMOV UR26, 0x20 ;  /* 0x00000020001a7882 */ /* 0x000fca0000000000 */
.L_x_31:
[----:B------:R-:W-:Y:S01]  /*1bd0*/  ULEA UR33, UR4, UR14, 0x3 ;  /* 0x0000000e04217291 */ /* 0x000fe2000f8e18ff */
[----:B------:R-:W-:Y:S01]  /*1be0*/  @P3 MOV R2, 0x18000 ;  /* 0x0001800000023802 */ /* 0x000fe20000000f00 */
[----:B--2-4-:R-:W-:Y:S10]  /*1bf0*/  @P0 BRA `(.L_x_26) ;  /* 0x00000000000c0947 */ /* 0x014ff40003800000 */
[----:B------:R-:W-:-:S04]  /*1c00*/  SHF.L.U32 R3, R12, 0x1f, RZ ;  /* 0x0000001f0c037819 */ /* 0x000fc800000006ff */
[----:B------:R-:W2:Y:S02]  /*1c10*/  SYNCS.PHASECHK.TRANS64.TRYWAIT P0, [UR33+0x20], R3 ;  /* 0x00002003ff0075a7 */ /* 0x000ea40008001121 */
[----:B--2---:R-:W-:Y:S05]  /*1c20*/  @!P0 BRA `(.L_x_27) ;  /* 0x000000a800248947 */ /* 0x004fea0003800000 */
.L_x_26:
[----:B------:R2:W-:Y:S01]  /*1c30*/  @P3 SYNCS.ARRIVE.TRANS64 RZ, [UR33], R2 ;  /* 0x00000002ffff39a7 */ /* 0x0005e20008000021 */
[----:B------:R-:W-:Y:S02]  /*1c40*/  ULOP3.LUT UR5, UR31, 0x2, URZ, 0xfc, !UPT ;  /* 0x000000021f057892 */ /* 0x000fe4000f8efcff */
[----:B------:R-:W-:Y:S02]  /*1c50*/  UIADD3 UR21, UPT, UPT, UR21, 0x1, URZ ;  /* 0x0000000115157890 */ /* 0x000fe4000fffe0ff */
[----:B------:R-:W-:Y:S02]  /*1c60*/  UISETP.NE.AND UP0, UPT, UR5, 0x2, UPT ;  /* 0x000000020500788c */ /* 0x000fe4000bf05270 */
[----:B------:R-:W-:-:S07]  /*1c70*/  UISETP.NE.AND UP2, UPT, UR21, 0x1, UPT ;  /* 0x000000011500788c */ /* 0x000fce000bf45270 */
[----:B------:R-:W-:Y:S05]  /*1c80*/  BRA.U UP0, `(.L_x_28) ;  /* 0x0000000100047547 */ /* 0x000fea000b800000 */
[----:B------:R-:W-:Y:S05]  /*1c90*/  BPT.TRAP 0x1 ;  /* 0x000000040000795c */ /* 0x000fea0000300000 */
.L_x_28:
[----:B------:R-:W-:Y:S04]  /*1ca0*/  BSSY.RECONVERGENT B0, `(.L_x_29) ;  /* 0x0000003000007945 */ /* 0x000fe80003800200 */
[----:B------:R-:W-:Y:S05]  /*1cb0*/  @!P2 BRA `(.L_x_30) ;  /* 0x000000000004a947 */ /* 0x000fea0003800000 */
[----:B------:R-:W-:Y:S05]  /*1cc0*/  BPT.TRAP 0x1 ;  /* 0x000000040000795c */ /* 0x000fea0000300000 */
.L_x_30:
[----:B------:R-:W-:Y:S05]  /*1cd0*/  BSYNC.RECONVERGENT B0 ;  /* 0x0000000000007941 */ /* 0x000fea0003800200 */
.L_x_29:
[----:B------:R-:W-:Y:S02]  /*1ce0*/  UIADD3 UR5, UPT, UPT, UR4, 0x1, URZ ;  /* 0x0000000104057890 */ /* 0x000fe4000fffe0ff */
[----:B------:R-:W-:Y:S02]  /*1cf0*/  ULEA UR24, UR4, UR30, 0xc ;  /* 0x0000001e04187291 */ /* 0x000fe4000f8e60ff */
[----:B------:R-:W-:Y:S02]  /*1d00*/  UISETP.NE.AND UP0, UPT, UR5, 0x4, UPT ;  /* 0x000000040500788c */ /* 0x000fe4000bf05270 */
[----:B------:R-:W-:Y:S02]  /*1d10*/  ULEA UR24, UR24, UR14, 0x2 ;  /* 0x0000000e18187291 */ /* 0x000fe4000f8e10ff */
[----:B------:R-:W-:Y:S02]  /*1d20*/  USEL UR6, URZ, 0x1, UP0 ;  /* 0x00000001ff067887 */ /* 0x000fe40008000000 */
[----:B------:R-:W-:-:S02]  /*1d30*/  USEL UR15, UR5, URZ, UP0 ;  /* 0x000000ff050f7287 */ /* 0x000fc40008000000 */
[----:B------:R-:W-:Y:S02]  /*1d40*/  ULEA UR8, UR4, UR14, 0xf ;  /* 0x0000000e04087291 */ /* 0x000fe4000f8e78ff */
[----:B------:R-:W-:Y:S01]  /*1d50*/  ULEA UR5, UR15, UR14, 0x3 ;  /* 0x0000000e0f057291 */ /* 0x000fe2000f8e18ff */
[----:B------:R-:W-:Y:S01]  /*1d60*/  LOP3.LUT R12, R12, UR6, RZ, 0x3c, !PT ;  /* 0x000000060c0c7c12 */ /* 0x000fe2000f8e3cff */
[----:B------:R-:W-:Y:S02]  /*1d70*/  UIADD3 UR6, UP1, UPT, UR40, 0x80, URZ ;  /* 0x0000008028067890 */ /* 0x000fe4000ff3e0ff */
[----:B------:R-:W-:Y:S01]  /*1d80*/  UIADD3 UR4, UP0, UPT, UR40, 0x180, URZ ;  /* 0x0000018028047890 */ /* 0x000fe2000ff1e0ff */
[----:B-1----:R-:W-:Y:S01]  /*1d90*/  SHF.L.U32 R0, R12, 0x1f, RZ ;  /* 0x0000001f0c007819 */ /* 0x002fe200000006ff */
[----:B------:R-:W-:Y:S02]  /*1da0*/  UIADD3 UR34, UPT, UPT, UR26, -0x20, URZ ;  /* 0xffffffe01a227890 */ /* 0x000fe4000fffe0ff */
[----:B------:R-:W-:Y:S01]  /*1db0*/  ULOP3.LUT UR33, UR33, 0xfefffff8, URZ, 0xc0, !UPT ;  /* 0xfefffff821217892 */ /* 0x000fe2000f8ec0ff */
[----:B------:R3:W4:Y:S01]  /*1dc0*/  SYNCS.PHASECHK.TRANS64.TRYWAIT P0, [UR5+0x20], R0 ;  /* 0x00002000ff0075a7 */ /* 0x0007220008001105 */
[----:B------:R-:W-:-:S02]  /*1dd0*/  UIADD3.X UR7, UPT, UPT, URZ, UR41, URZ, UP1, !UPT ;  /* 0x00000029ff077290 */ /* 0x000fc40008ffe4ff */
[----:B------:R-:W-:Y:S02]  /*1de0*/  UIADD3 UR32, UPT, UPT, UR24, 0x8400, URZ ;  /* 0x0000840018207890 */ /* 0x000fe4000fffe0ff */
[----:B------:R-:W-:Y:S02]  /*1df0*/  UPRMT UR13, URZ, 0x5410, UR29 ;  /* 0x00005410ff0d7896 */ /* 0x000fe4000800001d */
[----:B------:R-:W-:Y:S02]  /*1e00*/  UIADD3 UR24, UPT, UPT, UR24, 0xa400, URZ ;  /* 0x0000a40018187890 */ /* 0x000fe4000fffe0ff */
[----:B------:R-:W-:Y:S02]  /*1e10*/  UIADD3.X UR5, UPT, UPT, URZ, UR41, URZ, UP0, !UPT ;  /* 0x00000029ff057290 */ /* 0x000fe400087fe4ff */
[----:B------:R-:W-:Y:S02]  /*1e20*/  UIADD3 UR16, UPT, UPT, UR8, 0x18400, URZ ;  /* 0x0001840008107890 */ /* 0x000fe4000fffe0ff */
[----:B------:R-:W-:Y:S01]  /*1e30*/  UIADD3 UR8, UPT, UPT, UR8, 0x1c400, URZ ;  /* 0x0001c40008087890 */ /* 0x000fe2000fffe0ff */
[----:B------:R-:W-:Y:S01]  /*1e40*/  UMOV UR22, 0x0 ;  /* 0x0000000000167882 */ /* 0x000fe20000000000 */
[----:B------:R-:W-:Y:S01]  /*1e50*/  UMOV UR23, 0x10000000 ;  /* 0x1000000000177882 */ /* 0x000fe20000000000 */
[----:B------:R-:W-:Y:S01]  /*1e60*/  UMOV UR27, UR35 ;  /* 0x00000023001b7c82 */ /* 0x000fe20008000000 */
[----:B------:R-:W-:Y:S01]  /*1e70*/  UMOV UR28, UR36 ;  /* 0x00000024001c7c82 */ /* 0x000fe20008000000 */
[----:B------:R-:W-:Y:S01]  /*1e80*/  UMOV UR25, UR33 ;  /* 0x0000002100197c82 */ /* 0x000fe20008000000 */
[----:B------:R-:W-:Y:S01]  /*1e90*/  UMOV UR20, UR36 ;  /* 0x0000002400147c82 */ /* 0x000fe20008000000 */
[----:B------:R-:W-:Y:S01]  /*1ea0*/  UMOV UR17, UR33 ;  /* 0x0000002100117c82 */ /* 0x000fe20008000000 */
[----:B------:R-:W-:Y:S01]  /*1eb0*/  UMOV UR18, UR34 ;  /* 0x0000002200127c82 */ /* 0x000fe20008000000 */
[----:B------:R-:W-:Y:S01]  /*1ec0*/  UTMALDG.3D.MULTICAST.2CTA [UR32], [UR6], UR13, desc[UR22] ;  /* 0x00001620060073b4 */ /* 0x000fe2000821180d */
[----:B------:R-:W-:Y:S01]  /*1ed0*/  UMOV UR10, UR26 ;  /* 0x0000001a000a7c82 */ /* 0x000fe20008000000 */
[----:B------:R-:W-:Y:S01]  /*1ee0*/  UMOV UR11, UR19 ;  /* 0x00000013000b7c82 */ /* 0x000fe20008000000 */
[----:B------:R-:W-:Y:S01]  /*1ef0*/  UMOV UR12, UR36 ;  /* 0x00000024000c7c82 */ /* 0x000fe20008000000 */
[----:B------:R-:W-:Y:S01]  /*1f00*/  UMOV UR9, UR33 ;  /* 0x0000002100097c82 */ /* 0x000fe20008000000 */
[----:B------:R1:W-:Y:S01]  /*1f10*/  UTMALDG.3D.MULTICAST.2CTA [UR24], [UR6], UR13, desc[UR22] ;  /* 0x00001618060073b4 */ /* 0x0003e2000821180d */
[----:B------:R-:W-:Y:S01]  /*1f20*/  UTMALDG.3D.2CTA [UR16], [UR4], desc[UR22] ;  /* 0x00001610040075b4 */ /* 0x000fe20008211000 */
[----:B------:R2:W-:Y:S01]  /*1f30*/  UTMALDG.3D.2CTA [UR8], [UR4], desc[UR22] ;  /* 0x00001608040075b4 */ /* 0x0005e20008211000 */
[----:B-1----:R-:W-:Y:S01]  /*1f40*/  UIADD3 UR26, UPT, UPT, UR26, 0x40, URZ ;  /* 0x000000401a1a7890 */ /* 0x002fe2000fffe0ff */
[----:B------:R-:W-:Y:S01]  /*1f50*/  UMOV UR13, UR37 ;  /* 0x00000025000d7c82 */ /* 0x000fe20008000000 */
[----:B--2---:R-:W-:Y:S01]  /*1f60*/  UMOV UR4, UR15 ;  /* 0x0000000f00047c82 */ /* 0x004fe20008000000 */
[----:B---3--:R-:W-:Y:S09]  /*1f70*/  BRA.U UP2, `(.L_x_31) ;  /* 0xfffffffd02147547 */ /* 0x008ff2000b83ffff */
.L_x_25:
[----:B------:R-:W-:Y:S01]  /*1f80*/  ULEA UR4, UR15, UR14, 0x3 ;  /* 0x0000000e0f047291 */ /* 0x000fe2000f8e18ff */
[----:B-1----:R-:W-:Y:S01]  /*1f90*/  SHF.L.U32 R0, R12, 0x1f, RZ ;  /* 0x0000001f0c007819 */ /* 0x002fe200000006ff */
[----:B------:R-:W-:Y:S01]  /*1fa0*/  @!P1 SYNCS.ARRIVE.TRANS64.A1T0 RZ, [UR14+0x88], RZ ;  /* 0x000088ffffff99a7 */ /* 0x000fe2000810000e */
[----:B------:R-:W-:-:S06]  /*1fb0*/  UISETP.GT.AND UP0, UPT, UR48, UR47, UPT ;  /* 0x0000002f3000728c */ /* 0x000fcc000bf04270 */
[----:B------:R1:W3:Y:S03]  /*1fc0*/  SYNCS.PHASECHK.TRANS64.TRYWAIT P1, [UR4+0x20], R0 ;  /* 0x00002000ff0075a7 */ /* 0x0002e60008021104 */
[----:B------:R-:W-:Y:S05]  /*1fd0*/  BRA.U !UP0, `(.L_x_32) ;  /* 0x0000000508047547 */ /* 0x000fea000b800000 */
[----:B------:R-:W-:Y:S01]  /*1fe0*/  UIADD3 UR21, UPT, UPT, UR51, UR13, URZ ;  /* 0x0000000d33157290 */ /* 0x000fe2000fffe0ff */
[----:B------:R-:W-:-:S11]  /*1ff0*/  UMOV UR6, UR15 ;  /* 0x0000000f00067c82 */ /* 0x000fd60008000000 */
.L_x_40:
[----:B------:R-:W-:Y:S01]  /*2000*/  ULEA UR7, UR6, UR14, 0x3 ;  /* 0x0000000e06077291 */ /* 0x000fe2000f8e18ff */
[----:B---3--:R-:W-:Y:S01]  /*2010*/  @P3 MOV R2, 0x18000 ;  /* 0x0001800000023802 */ /* 0x008fe20000000f00 */
[----:B--23--:R-:W-:Y:S10]  /*2020*/  @P1 BRA `(.L_x_33) ;  /* 0x00000000000c1947 */ /* 0x00cff40003800000 */
[----:B------:R-:W-:-:S04]  /*2030*/  SHF.L.U32 R3, R12, 0x1f, RZ ;  /* 0x0000001f0c037819 */ /* 0x000fc800000006ff */
[----:B--2-4-:R-:W2:Y:S02]  /*2040*/  SYNCS.PHASECHK.TRANS64.TRYWAIT P0, [UR7+0x20], R3 ;  /* 0x00002003ff0075a7 */ /* 0x014ea40008001107 */
[----:B--2---:R-:W-:Y:S05]  /*2050*/  @!P0 BRA `(.L_x_34) ;  /* 0x000000a400308947 */ /* 0x004fea0003800000 */
.L_x_33:
[----:B------:R3:W-:Y:S01]  /*2060*/  @P3 SYNCS.ARRIVE.TRANS64 RZ, [UR7], R2 ;  /* 0x00000002ffff39a7 */ /* 0x0007e20008000007 */
[----:B------:R-:W-:-:S04]  /*2070*/  ULOP3.LUT UR4, UR31, 0x2, URZ, 0xfc, !UPT ;  /* 0x000000021f047892 */ /* 0x000fc8000f8efcff */
[----:B------:R-:W-:-:S09]  /*2080*/  UISETP.NE.AND UP0, UPT, UR4, 0x2, UPT ;  /* 0x000000020400788c */ /* 0x000fd2000bf05270 */
[----:B------:R-:W-:Y:S05]  /*2090*/  BRA.U UP0, `(.L_x_35) ;  /* 0x0000000100047547 */ /* 0x000fea000b800000 */
[----:B------:R-:W-:Y:S05]  /*20a0*/  BPT.TRAP 0x1 ;  /* 0x000000040000795c */ /* 0x000fea0000300000 */
.L_x_35:
[----:B------:R-:W-:Y:S04]  /*20b0*/  BSSY.RECONVERGENT B0, `(.L_x_36) ;  /* 0x0000003000007945 */ /* 0x000fe80003800200 */
[----:B------:R-:W-:Y:S05]  /*20c0*/  @!P2 BRA `(.L_x_37) ;  /* 0x000000000004a947 */ /* 0x000fea0003800000 */
[----:B------:R-:W-:Y:S05]  /*20d0*/  BPT.TRAP 0x1 ;  /* 0x000000040000795c */ /* 0x000fea0000300000 */
.L_x_37:
[----:B------:R-:W-:Y:S05]  /*20e0*/  BSYNC.RECONVERGENT B0 ;  /* 0x0000000000007941 */ /* 0x000fea0003800200 */
.L_x_36:
[----:B------:R-:W-:Y:S01]  /*20f0*/  UIADD3 UR4, UPT, UPT, UR6, 0x1, URZ ;  /* 0x0000000106047890 */ /* 0x000fe2000fffe0ff */
[----:B------:R-:W-:Y:S01]  /*2100*/  BSSY.RECONVERGENT B0, `(.L_x_38) ;  /* 0x000002a000007945 */ /* 0x000fe20003800200 */
[----:B--2-4-:R-:W-:Y:S02]  /*2110*/  ELECT P0, URZ, PT ;  /* 0x0000000000ff782f */ /* 0x014fe40003800000 */
[----:B------:R-:W-:-:S04]  /*2120*/  UISETP.NE.AND UP0, UPT, UR4, 0x4, UPT ;  /* 0x000000040400788c */ /* 0x000fc8000bf05270 */
[----:B------:R-:W-:Y:S02]  /*2130*/  USEL UR5, URZ, 0x1, UP0 ;  /* 0x00000001ff057887 */ /* 0x000fe40008000000 */
[----:B------:R-:W-:-:S04]  /*2140*/  USEL UR15, UR4, URZ, UP0 ;  /* 0x000000ff040f7287 */ /* 0x000fc80008000000 */
[----:B------:R-:W-:Y:S01]  /*2150*/  ULEA UR4, UR15, UR14, 0x3 ;  /* 0x0000000e0f047291 */ /* 0x000fe2000f8e18ff */
[----:B------:R-:W-:-:S04]  /*2160*/  LOP3.LUT R12, R12, UR5, RZ, 0x3c, !PT ;  /* 0x000000050c0c7c12 */ /* 0x000fc8000f8e3cff */
[----:B-1----:R-:W-:-:S04]  /*2170*/  SHF.L.U32 R0, R12, 0x1f, RZ ;  /* 0x0000001f0c007819 */ /* 0x002fc800000006ff */
[----:B------:R1:W2:Y:S01]  /*2180*/  SYNCS.PHASECHK.TRANS64.TRYWAIT P1, [UR4+0x20], R0 ;  /* 0x00002000ff0075a7 */ /* 0x0002a20008021104 */
[----:B------:R-:W-:Y:S05]  /*2190*/  @!P0 BRA `(.L_x_39) ;  /* 0x0000000000808947 */ /* 0x000fea0003800000 */
[----:B------:R-:W-:Y:S02]  /*21a0*/  ULEA UR24, UR6, UR30, 0xc ;  /* 0x0000001e06187291 */ /* 0x000fe4000f8e60ff */
[----:B------:R-:W-:Y:S02]  /*21b0*/  UIADD3 UR4, UP1, UPT, UR40, 0x80, URZ ;  /* 0x0000008028047890 */ /* 0x000fe4000ff3e0ff */
[----:B------:R-:W-:Y:S02]  /*21c0*/  ULEA UR24, UR24, UR14, 0x2 ;  /* 0x0000000e18187291 */ /* 0x000fe4000f8e10ff */
[----:B------:R-:W-:Y:S02]  /*21d0*/  USHF.L.U32 UR34, UR13, 0x6, URZ ;  /* 0x000000060d227899 */ /* 0x000fe400080006ff */
[----:B------:R-:W-:Y:S02]  /*21e0*/  ULEA UR8, UR6, UR14, 0xf ;  /* 0x0000000e06087291 */ /* 0x000fe4000f8e78ff */
[----:B------:R-:W-:-:S02]  /*21f0*/  UIADD3 UR22, UP0, UPT, UR40, 0x180, URZ ;  /* 0x0000018028167890 */ /* 0x000fc4000ff1e0ff */
[----:B------:R-:W-:Y:S02]  /*2200*/  ULOP3.LUT UR33, UR7, 0xfefffff8, URZ, 0xc0, !UPT ;  /* 0xfefffff807217892 */ /* 0x000fe4000f8ec0ff */
[----:B------:R-:W-:Y:S02]  /*2210*/  UIADD3.X UR5, UPT, UPT, URZ, UR41, URZ, UP1, !UPT ;  /* 0x00000029ff057290 */ /* 0x000fe40008ffe4ff */
[----:B------:R-:W-:Y:S02]  /*2220*/  UIADD3 UR32, UPT, UPT, UR24, 0x8400, URZ ;  /* 0x0000840018207890 */ /* 0x000fe4000fffe0ff */
[----:B------:R-:W-:Y:S02]  /*2230*/  UPRMT UR10, URZ, 0x5410, UR29 ;  /* 0x00005410ff0a7896 */ /* 0x000fe4000800001d */
[----:B------:R-:W-:Y:S02]  /*2240*/  UIADD3 UR26, UPT, UPT, UR34, 0x20, URZ ;  /* 0x00000020221a7890 */ /* 0x000fe4000fffe0ff */
[----:B------:R-:W-:-:S02]  /*2250*/  UIADD3 UR24, UPT, UPT, UR24, 0xa400, URZ ;  /* 0x0000a40018187890 */ /* 0x000fc4000fffe0ff */
        /* <DEDUP_REMOVED lines=13> */
[----:B------:R-:W-:Y:S01]  /*2330*/  UMOV UR12, UR36 ;  /* 0x00000024000c7c82 */ /* 0x000fe20008000000 */
[----:B------:R-:W-:Y:S01]  /*2340*/  UMOV UR9, UR33 ;  /* 0x0000002100097c82 */ /* 0x000fe20008000000 */
[----:B------:R4:W-:Y:S01]  /*2350*/  UTMALDG.3D.MULTICAST.2CTA [UR24], [UR4], UR10, desc[UR38] ;  /* 0x00002618040073b4 */ /* 0x0009e2000821180a */
[----:B------:R1:W-:Y:S01]  /*2360*/  UTMALDG.3D.2CTA [UR16], [UR22], desc[UR38] ;  /* 0x00002610160075b4 */ /* 0x0003e20008211000 */
[----:B----4-:R-:W-:-:S02]  /*2370*/  UMOV UR10, UR26 ;  /* 0x0000001a000a7c82 */ /* 0x010fc40008000000 */
[----:B------:R1:W-:Y:S02]  /*2380*/  UTMALDG.3D.2CTA [UR8], [UR22], desc[UR38] ;  /* 0x00002608160075b4 */ /* 0x0003e40008211000 */
[----:B-1----:R-:W-:Y:S01]  /*2390*/  NOP ;  /* 0x0000000000007918 */ /* 0x002fe20000000000 */
.L_x_39:
[----:B------:R-:W-:Y:S05]  /*23a0*/  BSYNC.RECONVERGENT B0 ;  /* 0x0000000000007941 */ /* 0x000fea0003800200 */
.L_x_38:
[----:B------:R-:W-:Y:S01]  /*23b0*/  UIADD3 UR13, UPT, UPT, UR13, 0x1, URZ ;  /* 0x000000010d0d7890 */ /* 0x000fe2000fffe0ff */
[----:B------:R-:W-:-:S03]  /*23c0*/  UMOV UR6, UR15 ;  /* 0x0000000f00067c82 */ /* 0x000fc60008000000 */
[----:B------:R-:W-:-:S09]  /*23d0*/  UISETP.NE.AND UP0, UPT, UR13, UR21, UPT ;  /* 0x000000150d00728c */ /* 0x000fd2000bf05270 */
[----:B------:R-:W-:Y:S05]  /*23e0*/  BRA.U UP0, `(.L_x_40) ;  /* 0xfffffffd00047547 */ /* 0x000fea000b83ffff */
.L_x_32:
[C---:B------:R-:W-:Y:S01]  /*23f0*/  LEA R3, R11.reuse, UR14, 0x3 ;  /* 0x0000000e0b037c11 */ /* 0x040fe2000f8e18ff */
[----:B------:R-:W-:Y:S01]  /*2400*/  NOP ;  /* 0x0000000000007918 */ /* 0x000fe20000000000 */
[----:B-1----:R-:W-:Y:S02]  /*2410*/  SHF.L.U32 R0, R10, 0x1f, RZ ;  /* 0x0000001f0a007819 */ /* 0x002fe400000006ff */
[----:B------:R-:W-:Y:S02]  /*2420*/  LEA R4, R11, UR14, 0x4 ;  /* 0x0000000e0b047c11 */ /* 0x000fe4000f8e20ff */
[----:B--2-4-:R-:W1:Y:S02]  /*2430*/  SYNCS.PHASECHK.TRANS64.TRYWAIT P0, [R3+URZ+0x90], R0 ;  /* 0x00009000030075a7 */ /* 0x014e6400080011ff */
[----:B-1----:R-:W-:Y:S05]  /*2440*/  @!P0 BRA `(.L_x_41) ;  /* 0x000000a0004c8947 */ /* 0x002fea0003800000 */
.L_x_190:
[----:B------:R-:W2:Y:S01]  /*2450*/  LDS.128 R4, [R4+0x120] ;  /* 0x0001200004047984 */ /* 0x000ea20000000c00 */
[----:B------:R-:W-:Y:S01]  /*2460*/  UISETP.GE.AND UP0, UPT, UR45, 0x1, UPT ;  /* 0x000000012d00788c */ /* 0x000fe2000bf06270 */
[----:B------:R-:W-:Y:S01]  /*2470*/  @!PT LDS RZ, [RZ] ;  /* 0x00000000fffff984 */ /* 0x000fe20000000800 */
[----:B------:R-:W-:Y:S01]  /*2480*/  @!PT LDS RZ, [RZ] ;  /* 0x00000000fffff984 */ /* 0x000fe20000000800 */
[----:B------:R-:W-:Y:S01]  /*2490*/  @!PT LDS RZ, [RZ] ;  /* 0x00000000fffff984 */ /* 0x000fe20000000800 */
[----:B------:R-:W-:Y:S01]  /*24a0*/  @!PT LDS RZ, [RZ] ;  /* 0x00000000fffff984 */ /* 0x000fe20000000800 */
[----:B------:R4:W-:Y:S06]  /*24b0*/  MEMBAR.ALL.CTA ;  /* 0x0000000000007992 */ /* 0x0009ec0000008000 */
[----:B----4-:R-:W4:Y:S01]  /*24c0*/  FENCE.VIEW.ASYNC.S ;  /* 0x00000000000073c6 */ /* 0x010f220000000000 */
[----:B--2---:R-:W-:-:S13]  /*24d0*/  LOP3.LUT P0, RZ, R6, 0x1, RZ, 0xc0, !PT ;  /* 0x0000000106ff7812 */ /* 0x004fda000780c0ff */
[----:B----4-:R-:W-:Y:S01]  /*24e0*/  VOTEU.ANY UP1, P0 ;  /* 0x0000000000ff7886 */ /* 0x010fe20000020100 */
[----:B------:R-:W-:-:S13]  /*24f0*/  PLOP3.LUT P0, PT, PT, PT, UP1, 0x80, 0x8 ;  /* 0x000000000008781c */ /* 0x000fda0003f0f018 */
[----:B-1----:R-:W-:Y:S02]  /*2500*/  @P0 LOP3.LUT R0, R5, 0xffff, RZ, 0xc0, !PT ;  /* 0x0000ffff05000812 */ /* 0x002fe400078ec0ff */
[----:B---3--:R-:W-:Y:S02]  /*2510*/  @P0 MOV R2, R4 ;  /* 0x0000000400020202 */ /* 0x008fe40000000f00 */
[----:B------:R-:W-:Y:S01]  /*2520*/  @P0 R2UR UR5, R0 ;  /* 0x00000000000502ca */ /* 0x000fe200000e0000 */
[----:B------:R-:W-:Y:S01]  /*2530*/  VIADD R0, R3, 0xa0 ;  /* 0x000000a003007836 */ /* 0x000fe20000000000 */
[----:B------:R-:W-:Y:S02]  /*2540*/  @P0 SHF.R.U32.HI R4, RZ, 0x10, R5 ;  /* 0x00000010ff040819 */ /* 0x000fe40000011605 */
[----:B------:R-:W-:Y:S02]  /*2550*/  @P0 R2UR UR6, R2 ;  /* 0x00000000020602ca */ /* 0x000fe400000e0000 */
[----:B------:R-:W-:-:S02]  /*2560*/  PRMT R0, RZ, 0x654, R0 ;  /* 0x00000654ff007816 */ /* 0x000fc40000000000 */
[----:B------:R-:W-:Y:S02]  /*2570*/  @P0 R2UR UR4, R4 ;  /* 0x00000000040402ca */ /* 0x000fe400000e0000 */
[----:B------:R1:W-:Y:S03]  /*2580*/  SYNCS.ARRIVE.TRANS64.RED.A1T0 RZ, [R0+URZ], RZ ;  /* 0x000000ff00ff79a7 */ /* 0x0003e600081004ff */
[----:B------:R-:W-:-:S04]  /*2590*/  @UP1 UMOV UR42, UR5 ;  /* 0x00000005002a1c82 */ /* 0x000fc80008000000 */
[----:B------:R-:W-:-:S04]  /*25a0*/  @UP1 UMOV UR43, UR6 ;  /* 0x00000006002b1c82 */ /* 0x000fc80008000000 */
[----:B------:R-:W-:Y:S01]  /*25b0*/  @UP1 UMOV UR36, UR4 ;  /* 0x0000000400241c82 */ /* 0x000fe20008000000 */
[----:B------:R-:W-:Y:S05]  /*25c0*/  BRA.U !UP0, `(.L_x_42) ;  /* 0x0000000108d47547 */ /* 0x000fea000b800000 */
[----:B------:R-:W2:Y:S01]  /*25d0*/  LDCU.128 UR16, c[0x0][0xb10] ;  /* 0x00016200ff1077ac */ /* 0x000ea20008000c00 */
[----:B------:R-:W3:Y:S01]  /*25e0*/  LDCU UR23, c[0x0][0xb20] ;  /* 0x00016400ff1777ac */ /* 0x000ee20008000800 */
[----:B------:R-:W4:Y:S01]  /*25f0*/  LDCU UR22, c[0x0][0xb0c] ;  /* 0x00016180ff1677ac */ /* 0x000f220008000800 */
[----:B------:R-:W1:Y:S01]  /*2600*/  LDCU.64 UR8, c[0x0][0xb28] ;  /* 0x00016500ff0877ac */ /* 0x000e620008000a00 */
[----:B------:R-:W-:Y:S02]  /*2610*/  UISETP.NE.AND UP3, UPT, UR45, 0x1, UPT ;  /* 0x000000012d00788c */ /* 0x000fe4000bf65270 */
[----:B--2---:R-:W-:Y:S02]  /*2620*/  UIMAD.WIDE.U32 UR6, UR44, UR19, URZ ;  /* 0x000000132c0672a5 */ /* 0x004fe4000f8e00ff */
[----:B------:R-:W-:Y:S02]  /*2630*/  UIMAD.WIDE.U32 UR4, UR46, UR16, URZ ;  /* 0x000000102e0472a5 */ /* 0x000fe4000f8e00ff */
[----:B------:R-:W-:-:S02]  /*2640*/  UISETP.NE.AND UP0, UPT, UR18, 0x1, UPT ;  /* 0x000000011200788c */ /* 0x000fc4000bf05270 */
[----:B------:R-:W-:Y:S01]  /*2650*/  UIMAD.WIDE.U32 UR20, UR42, UR19, URZ ;  /* 0x000000132a1472a5 */ /* 0x000fe2000f8e00ff */
[----:B------:R-:W-:Y:S02]  /*2660*/  UMOV UR6, UR7 ;  /* 0x0000000700067c82 */ /* 0x000fe40008000000 */
[----:B------:R-:W-:Y:S01]  /*2670*/  UMOV UR4, UR5 ;  /* 0x0000000500047c82 */ /* 0x000fe20008000000 */
[----:B---3--:R-:W-:Y:S02]  /*2680*/  USHF.R.U32.HI UR6, URZ, UR23, UR6 ;  /* 0x00000017ff067299 */ /* 0x008fe40008011606 */
[----:B----4-:R-:W-:Y:S02]  /*2690*/  UISETP.NE.AND UP2, UPT, UR22, 0x1, UPT ;  /* 0x000000011600788c */ /* 0x010fe4000bf45270 */
[----:B------:R-:W-:Y:S02]  /*26a0*/  USHF.R.U32.HI UR4, URZ, UR17, UR4 ;  /* 0x00000011ff047299 */ /* 0x000fe40008011604 */
[----:B------:R-:W-:-:S02]  /*26b0*/  USEL UR5, UR44, UR6, !UP0 ;  /* 0x000000062c057287 */ /* 0x000fc4000c000000 */
[----:B------:R-:W-:Y:S02]  /*26c0*/  USEL UR6, UR46, UR4, !UP2 ;  /* 0x000000042e067287 */ /* 0x000fe4000d000000 */
[----:B-1----:R-:W-:Y:S01]  /*26d0*/  UIMAD.WIDE.U32 UR10, UR5, UR8, URZ ;  /* 0x00000008050a72a5 */ /* 0x002fe2000f8e00ff */
[----:B------:R-:W-:Y:S01]  /*26e0*/  UMOV UR4, UR21 ;  /* 0x0000001500047c82 */ /* 0x000fe20008000000 */
[----:B------:R-:W-:Y:S02]  /*26f0*/  UIMAD.WIDE.U32 UR12, UR43, UR16, URZ ;  /* 0x000000102b0c72a5 */ /* 0x000fe4000f8e00ff */
[----:B------:R-:W-:-:S03]  /*2700*/  UIMAD.WIDE.U32 UR20, UR6, UR8, URZ ;  /* 0x00000008061472a5 */ /* 0x000fc6000f8e00ff */
[----:B------:R-:W-:Y:S01]  /*2710*/  UMOV UR10, UR11 ;  /* 0x0000000b000a7c82 */ /* 0x000fe20008000000 */
[----:B------:R-:W-:Y:S02]  /*2720*/  USHF.R.U32.HI UR4, URZ, UR23, UR4 ;  /* 0x00000017ff047299 */ /* 0x000fe40008011604 */
[----:B------:R-:W-:Y:S01]  /*2730*/  @UP3 USHF.R.U32.HI UR5, URZ, UR9, UR10 ;  /* 0x00000009ff053299 */ /* 0x000fe2000801160a */
[----:B------:R-:W-:Y:S01]  /*2740*/  UMOV UR12, UR13 ;  /* 0x0000000d000c7c82 */ /* 0x000fe20008000000 */
[----:B------:R-:W-:Y:S01]  /*2750*/  UMOV UR20, UR21 ;  /* 0x0000001500147c82 */ /* 0x000fe20008000000 */
[----:B------:R-:W-:Y:S02]  /*2760*/  USHF.R.U32.HI UR17, URZ, UR17, UR12 ;  /* 0x00000011ff117299 */ /* 0x000fe4000801160c */
[----:B------:R-:W-:Y:S02]  /*2770*/  USEL UR4, UR42, UR4, !UP0 ;  /* 0x000000042a047287 */ /* 0x000fe4000c000000 */
[----:B------:R-:W-:-:S02]  /*2780*/  @UP3 USHF.R.U32.HI UR6, URZ, UR9, UR20 ;  /* 0x00000009ff063299 */ /* 0x000fc40008011614 */
[----:B------:R-:W-:Y:S02]  /*2790*/  UIMAD UR7, UR45, UR5, URZ ;  /* 0x000000052d0772a4 */ /* 0x000fe4000f8e02ff */
[----:B------:R-:W-:Y:S02]  /*27a0*/  USEL UR5, UR43, UR17, !UP2 ;  /* 0x000000112b057287 */ /* 0x000fe4000d000000 */
[----:B------:R-:W-:Y:S02]  /*27b0*/  UIMAD UR10, UR45, UR6, URZ ;  /* 0x000000062d0a72a4 */ /* 0x000fe4000f8e02ff */
[----:B------:R-:W-:Y:S02]  /*27c0*/  UISETP.GE.AND UP0, UPT, UR4, UR7, UPT ;  /* 0x000000070400728c */ /* 0x000fe4000bf06270 */
[----:B------:R-:W-:Y:S02]  /*27d0*/  UIMAD.WIDE.U32 UR12, UR4, UR8, URZ ;  /* 0x00000008040c72a5 */ /* 0x000fe4000f8e00ff */
[----:B------:R-:W-:-:S02]  /*27e0*/  UISETP.GE.OR UP0, UPT, UR5, UR10, UP0 ;  /* 0x0000000a0500728c */ /* 0x000fc40008706670 */
        /* <DEDUP_REMOVED lines=19> */
.L_x_42:
[----:B------:R-:W2:Y:S02]  /*2920*/  LDCU UR4, c[0x0][0xb30] ;  /* 0x00016600ff0477ac */ /* 0x000ea40008000800 */
[----:B--2---:R-:W-:-:S09]  /*2930*/  UISETP.NE.AND UP0, UPT, UR4, 0x1, UPT ;  /* 0x000000010400788c */ /* 0x004fd2000bf05270 */
[----:B------:R-:W-:Y:S05]  /*2940*/  BRA.U UP0, `(.L_x_43) ;  /* 0x0000000100447547 */ /* 0x000fea000b800000 */
[----:B------:R-:W2:Y:S01]  /*2950*/  LDCU.128 UR8, c[0x0][0xb10] ;  /* 0x00016200ff0877ac */ /* 0x000ea20008000c00 */
[----:B------:R-:W3:Y:S01]  /*2960*/  LDCU UR12, c[0x0][0xb0c] ;  /* 0x00016180ff0c77ac */ /* 0x000ee20008000800 */
[----:B------:R-:W4:Y:S01]  /*2970*/  LDCU UR13, c[0x0][0xb20] ;  /* 0x00016400ff0d77ac */ /* 0x000f220008000800 */
[----:B--2---:R-:W-:Y:S02]  /*2980*/  UIMAD.WIDE.U32 UR6, UR43, UR8, URZ ;  /* 0x000000082b0672a5 */ /* 0x004fe4000f8e00ff */
[----:B------:R-:W-:Y:S02]  /*2990*/  UIMAD.WIDE.U32 UR4, UR42, UR11, URZ ;  /* 0x0000000b2a0472a5 */ /* 0x000fe4000f8e00ff */
[----:B---3--:R-:W-:Y:S02]  /*29a0*/  UISETP.NE.AND UP2, UPT, UR12, 0x1, UPT ;  /* 0x000000010c00788c */ /* 0x008fe4000bf45270 */
[----:B------:R-:W-:Y:S01]  /*29b0*/  UISETP.NE.AND UP0, UPT, UR10, 0x1, UPT ;  /* 0x000000010a00788c */ /* 0x000fe2000bf05270 */
[----:B------:R-:W-:-:S02]  /*29c0*/  UMOV UR6, UR7 ;  /* 0x0000000700067c82 */ /* 0x000fc40008000000 */
[----:B------:R-:W-:Y:S01]  /*29d0*/  UMOV UR4, UR5 ;  /* 0x0000000500047c82 */ /* 0x000fe20008000000 */
[----:B------:R-:W-:Y:S02]  /*29e0*/  USHF.R.U32.HI UR9, URZ, UR9, UR6 ;  /* 0x00000009ff097299 */ /* 0x000fe40008011606 */
[----:B----4-:R-:W-:Y:S02]  /*29f0*/  USHF.R.U32.HI UR4, URZ, UR13, UR4 ;  /* 0x0000000dff047299 */ /* 0x010fe40008011604 */
[----:B------:R-:W-:Y:S02]  /*2a00*/  USEL UR5, UR43, UR9, !UP2 ;  /* 0x000000092b057287 */ /* 0x000fe4000d000000 */
[----:B------:R-:W-:-:S04]  /*2a10*/  USEL UR4, UR42, UR4, !UP0 ;  /* 0x000000042a047287 */ /* 0x000fc8000c000000 */
[----:B------:R-:W-:Y:S02]  /*2a20*/  UIADD3 UR6, UPT, UPT, UR5, -UR4, URZ ;  /* 0x8000000405067290 */ /* 0x000fe4000fffe0ff */
[----:B------:R-:W-:Y:S02]  /*2a30*/  UIADD3 UR4, UPT, UPT, -UR5, UR4, URZ ;  /* 0x0000000405047290 */ /* 0x000fe4000fffe1ff */
[----:B------:R-:W-:Y:S02]  /*2a40*/  UIMAD UR42, UR6, UR10, UR42 ;  /* 0x0000000a062a72a4 */ /* 0x000fe4000f8e022a */
[----:B------:R-:W-:-:S12]  /*2a50*/  UIMAD UR43, UR4, UR12, UR43 ;  /* 0x0000000c042b72a4 */ /* 0x000fd8000f8e022b */
.L_x_43:
[----:B------:R-:W-:Y:S01]  /*2a60*/  VIADD R11, R11, 0x1 ;  /* 0x000000010b0b7836 */ /* 0x000fe20000000000 */
[----:B------:R-:W-:Y:S02]  /*2a70*/  R2UR UR5, R55 ;  /* 0x00000000370572ca */ /* 0x000fe400000e0000 */
[----:B------:R-:W-:Y:S02]  /*2a80*/  R2UR UR4, R54 ;  /* 0x00000000360472ca */ /* 0x000fe400000e0000 */
[C---:B------:R-:W-:Y:S02]  /*2a90*/  ISETP.NE.AND P0, PT, R11.reuse, 0x2, PT ;  /* 0x000000020b00780c */ /* 0x040fe40003f05270 */
[----:B------:R-:W-:Y:S02]  /*2aa0*/  PLOP3.LUT P1, PT, PT, PT, PT, 0x80, 0x8 ;  /* 0x000000000008781c */ /* 0x000fe40003f2f070 */
[----:B-1----:R-:W-:Y:S02]  /*2ab0*/  SEL R0, RZ, 0x1, P0 ;  /* 0x00000001ff007807 */ /* 0x002fe40000000000 */
[----:B------:R-:W-:-:S02]  /*2ac0*/  SEL R11, R11, RZ, P0 ;  /* 0x000000ff0b0b7207 */ /* 0x000fc40000000000 */
[----:B------:R-:W-:Y:S01]  /*2ad0*/  LOP3.LUT R10, R10, R0, RZ, 0x3c, !PT ;  /* 0x000000000a0a7212 */ /* 0x000fe200078e3cff */
[----:B------:R-:W-:Y:S02]  /*2ae0*/  UIADD3 UR20, UPT, UPT, UR43, UR5, URZ ;  /* 0x000000052b147290 */ /* 0x000fe4000fffe0ff */
[----:B------:R-:W-:Y:S01]  /*2af0*/  UIADD3 UR24, UPT, UPT, UR42, UR4, URZ ;  /* 0x000000042a187290 */ /* 0x000fe2000fffe0ff */
[----:B------:R-:W-:Y:S11]  /*2b00*/  BRA.U UP1, `(.L_x_44) ;  /* 0xffffffed01b07547 */ /* 0x000ff6000b83ffff */
[----:B------:R-:W-:Y:S01]  /*2b10*/  UIADD3 UR14, UPT, UPT, UR14, 0x20, URZ ;  /* 0x000000200e0e7890 */ /* 0x000fe2000fffe0ff */
[----:B------:R-:W-:-:S03]  /*2b20*/  SHF.L.U32 R2, R12, 0x1f, RZ ;  /* 0x0000001f0c027819 */ /* 0x000fc600000006ff */
[----:B------:R-:W-:-:S09]  /*2b30*/  ULEA UR4, UR15, UR14, 0x3 ;  /* 0x0000000e0f047291 */ /* 0x000fd2000f8e18ff */
[----:B------:R-:W1:Y:S02]  /*2b40*/  SYNCS.PHASECHK.TRANS64.TRYWAIT P0, [UR4], R2 ;  /* 0x00000002ff0075a7 */ /* 0x000e640008001104 */
[----:B-1----:R-:W-:Y:S05]  /*2b50*/  @!P0 BRA `(.L_x_45) ;  /* 0x00000098009c8947 */ /* 0x002fea0003800000 */
.L_x_192:
[----:B------:R-:W-:-:S04]  /*2b60*/  UIADD3 UR4, UPT, UPT, UR15, 0x1, URZ ;  /* 0x000000010f047890 */ /* 0x000fc8000fffe0ff */
[----:B------:R-:W-:-:S04]  /*2b70*/  UISETP.NE.AND UP0, UPT, UR4, 0x4, UPT ;  /* 0x000000040400788c */ /* 0x000fc8000bf05270 */
[----:B------:R-:W-:Y:S02]  /*2b80*/  USEL UR6, URZ, 0x1, UP0 ;  /* 0x00000001ff067887 */ /* 0x000fe40008000000 */
[----:B------:R-:W-:-:S04]  /*2b90*/  USEL UR4, UR4, URZ, UP0 ;  /* 0x000000ff04047287 */ /* 0x000fc80008000000 */
[----:B------:R-:W-:Y:S01]  /*2ba0*/  ULEA UR5, UR4, UR14, 0x3 ;  /* 0x0000000e04057291 */ /* 0x000fe2000f8e18ff */
[----:B-1----:R-:W-:-:S04]  /*2bb0*/  LOP3.LUT R2, R12, UR6, RZ, 0x3c, !PT ;  /* 0x000000060c027c12 */ /* 0x002fc8000f8e3cff */
[----:B------:R-:W-:-:S04]  /*2bc0*/  SHF.L.U32 R3, R2, 0x1f, RZ ;  /* 0x0000001f02037819 */ /* 0x000fc800000006ff */
[----:B------:R-:W1:Y:S02]  /*2bd0*/  SYNCS.PHASECHK.TRANS64.TRYWAIT P0, [UR5], R3 ;  /* 0x00000003ff0075a7 */ /* 0x000e640008001105 */
[----:B-1----:R-:W-:Y:S05]  /*2be0*/  @!P0 BRA `(.L_x_46) ;  /* 0x0000009800908947 */ /* 0x002fea0003800000 */
.L_x_194:
[----:B------:R-:W-:-:S04]  /*2bf0*/  UIADD3 UR4, UPT, UPT, UR4, 0x1, URZ ;  /* 0x0000000104047890 */ /* 0x000fc8000fffe0ff */
[----:B------:R-:W-:-:S04]  /*2c00*/  UISETP.NE.AND UP0, UPT, UR4, 0x4, UPT ;  /* 0x000000040400788c */ /* 0x000fc8000bf05270 */
[----:B------:R-:W-:Y:S02]  /*2c10*/  USEL UR6, URZ, 0x1, UP0 ;  /* 0x00000001ff067887 */ /* 0x000fe40008000000 */
[----:B------:R-:W-:-:S04]  /*2c20*/  USEL UR4, UR4, URZ, UP0 ;  /* 0x000000ff04047287 */ /* 0x000fc80008000000 */
[----:B------:R-:W-:Y:S01]  /*2c30*/  ULEA UR5, UR4, UR14, 0x3 ;  /* 0x0000000e04057291 */ /* 0x000fe2000f8e18ff */
[----:B------:R-:W-:-:S04]  /*2c40*/  LOP3.LUT R2, R2, UR6, RZ, 0x3c, !PT ;  /* 0x0000000602027c12 */ /* 0x000fc8000f8e3cff */
[----:B-1----:R-:W-:-:S04]  /*2c50*/  SHF.L.U32 R3, R2, 0x1f, RZ ;  /* 0x0000001f02037819 */ /* 0x002fc800000006ff */
[----:B------:R-:W1:Y:S02]  /*2c60*/  SYNCS.PHASECHK.TRANS64.TRYWAIT P0, [UR5], R3 ;  /* 0x00000003ff0075a7 */ /* 0x000e640008001105 */
[----:B-1----:R-:W-:Y:S05]  /*2c70*/  @!P0 BRA `(.L_x_47) ;  /* 0x0000009800848947 */ /* 0x002fea0003800000 */
.L_x_196:
[----:B------:R-:W-:-:S04]  /*2c80*/  UIADD3 UR4, UPT, UPT, UR4, 0x1, URZ ;  /* 0x0000000104047890 */ /* 0x000fc8000fffe0ff */
[----:B------:R-:W-:-:S04]  /*2c90*/  UISETP.NE.AND UP0, UPT, UR4, 0x4, UPT ;  /* 0x000000040400788c */ /* 0x000fc8000bf05270 */
[----:B------:R-:W-:Y:S02]  /*2ca0*/  USEL UR5, URZ, 0x1, UP0 ;  /* 0x00000001ff057887 */ /* 0x000fe40008000000 */
[----:B------:R-:W-:-:S04]  /*2cb0*/  USEL UR4, UR4, URZ, UP0 ;  /* 0x000000ff04047287 */ /* 0x000fc80008000000 */
[----:B------:R-:W-:Y:S01]  /*2cc0*/  ULEA UR4, UR4, UR14, 0x3 ;  /* 0x0000000e04047291 */ /* 0x000fe2000f8e18ff */
[----:B------:R-:W-:-:S04]  /*2cd0*/  LOP3.LUT R2, R2, UR5, RZ, 0x3c, !PT ;  /* 0x0000000502027c12 */ /* 0x000fc8000f8e3cff */
[----:B------:R-:W-:Y:S01]  /*2ce0*/  SHF.L.U32 R2, R2, 0x1f, RZ ;  /* 0x0000001f02027819 */ /* 0x000fe200000006ff */
[----:B-1----:R-:W-:-:S07]  /*2cf0*/  IMAD.U32 R0, RZ, RZ, UR4 ;  /* 0x00000004ff007e24 */ /* 0x002fce000f8e00ff */
.L_x_48:
[----:B-1----:R1:W2:Y:S02]  /*2d00*/  SYNCS.PHASECHK.TRANS64.TRYWAIT P0, [R0+URZ], R2 ;  /* 0x00000002000075a7 */ /* 0x0022a400080011ff */
[----:B--2---:R-:W-:Y:S05]  /*2d10*/  @!P0 NANOSLEEP.SYNCS 0x989680 ;  /* 0x009896800000895d */ /* 0x004fea0003900000 */
[----:B------:R-:W2:Y:S02]  /*2d20*/  @!P0 SYNCS.PHASECHK.TRANS64 P0, [R0+URZ], R2 ;  /* 0x00000002000085a7 */ /* 0x000ea400080010ff */
[----:B--2---:R-:W-:Y:S05]  /*2d30*/  @P0 EXIT ;  /* 0x000000000000094d */ /* 0x004fea0003800000 */
[----:B------:R-:W-:Y:S05]  /*2d40*/  BRA `(.L_x_48) ;  /* 0xfffffffc00ec7947 */ /* 0x000fea000383ffff */
.L_x_22:
[----:B------:R-:W-:-:S04]  /*2d50*/  UISETP.NE.AND UP0, UPT, UR53, URZ, UPT ;  /* 0x000000ff3500728c */ /* 0x000fc8000bf05270 */
[----:B------:R-:W-:-:S09]  /*2d60*/  UISETP.NE.OR UP0, UPT, UR18, 0x1, UP0 ;  /* 0x000000011200788c */ /* 0x000fd20008705670 */
[----:B------:R-:W-:Y:S05]  /*2d70*/  BRA.U UP0, `(.L_x_49) ;  /* 0x0000000500487547 */ /* 0x000fea000b800000 */
[----:B------:R-:W-:Y:S01]  /*2d80*/  ISETP.GE.U32.AND P2, PT, R3, 0x4, PT ;  /* 0x000000040300780c */ /* 0x000fe20003f46070 */
[----:B------:R-:W-:Y:S01]  /*2d90*/  IMAD.MOV.U32 R12, RZ, RZ, 0x1 ;  /* 0x00000001ff0c7424 */ /* 0x000fe200078e00ff */
[----:B------:R-:W-:Y:S02]  /*2da0*/  CS2R R10, SRZ ;  /* 0x00000000000a7805 */ /* 0x000fe4000001ff00 */
[----:B------:R-:W-:Y:S01]  /*2db0*/  CS2R R8, SRZ ;  /* 0x0000000000087805 */ /* 0x000fe2000001ff00 */
[----:B------:R-:W-:Y:S01]  /*2dc0*/  UMOV UR6, 0x400 ;  /* 0x0000040000067882 */ /* 0x000fe20000000000 */
[----:B------:R-:W-:Y:S01]  /*2dd0*/  UMOV UR5, URZ ;  /* 0x000000ff00057c82 */ /* 0x000fe20008000000 */
[----:B------:R-:W-:-:S12]  /*2de0*/  ULEA UR6, UR53, UR6, 0x18 ;  /* 0x0000000635067291 */ /* 0x000fd8000f8ec0ff */
.L_x_53:
[----:B------:R-:W-:Y:S02]  /*2df0*/  LEA R0, R8, UR6, 0x3 ;  /* 0x0000000608007c11 */ /* 0x000fe4000f8e18ff */
[----:B------:R-:W-:-:S03]  /*2e00*/  SHF.L.U32 R4, R9, 0x1f, RZ ;  /* 0x0000001f09047819 */ /* 0x000fc600000006ff */
[----:B------:R-:W-:Y:S01]  /*2e10*/  VIADD R5, R0, 0x100 ;  /* 0x0000010000057836 */ /* 0x000fe20000000000 */
[----:B------:R-:W1:Y:S02]  /*2e20*/  SYNCS.PHASECHK.TRANS64.TRYWAIT P0, [R0+URZ+0xf0], R4 ;  /* 0x0000f004000075a7 */ /* 0x000e6400080011ff */
[----:B-1----:R-:W-:Y:S05]  /*2e30*/  @!P0 BRA `(.L_x_50) ;  /* 0x00000098002c8947 */ /* 0x002fea0003800000 */
.L_x_197:
[----:B------:R-:W-:Y:S01]  /*2e40*/  ULEA UR4, UR5, UR6, 0x3 ;  /* 0x0000000605047291 */ /* 0x000fe2000f8e18ff */
[----:B-1----:R-:W-:Y:S01]  /*2e50*/  PRMT R0, RZ, 0x654, R5 ;  /* 0x00000654ff007816 */ /* 0x002fe20000000005 */
[----:B------:R-:W-:Y:S01]  /*2e60*/  @!P2 IMAD.MOV.U32 R4, RZ, RZ, 0x10 ;  /* 0x00000010ff04a424 */ /* 0x000fe200078e00ff */
[----:B------:R-:W-:Y:S01]  /*2e70*/  SHF.L.U32 R5, R12, 0x1f, RZ ;  /* 0x0000001f0c057819 */ /* 0x000fe200000006ff */
[----:B------:R-:W-:Y:S01]  /*2e80*/  UIADD3 UR7, UPT, UPT, UR4, 0x90, URZ ;  /* 0x0000009004077890 */ /* 0x000fe2000fffe0ff */
[----:B------:R1:W-:Y:S05]  /*2e90*/  SYNCS.ARRIVE.TRANS64.RED.A1T0 RZ, [R0+URZ], RZ ;  /* 0x000000ff00ff79a7 */ /* 0x0003ea00081004ff */
[----:B------:R-:W-:Y:S01]  /*2ea0*/  IMAD.U32 R6, RZ, RZ, UR7 ;  /* 0x00000007ff067e24 */ /* 0x000fe2000f8e00ff */
[----:B------:R-:W2:Y:S04]  /*2eb0*/  SYNCS.PHASECHK.TRANS64.TRYWAIT P0, [UR4+0xa0], R5 ;  /* 0x0000a005ff0075a7 */ /* 0x000ea80008001104 */
[----:B------:R-:W-:Y:S01]  /*2ec0*/  PRMT R6, R3, 0x654, R6 ;  /* 0x0000065403067816 */ /* 0x000fe20000000006 */
[----:B-12---:R-:W-:Y:S06]  /*2ed0*/  @!P0 BRA `(.L_x_51) ;  /* 0x0000009800188947 */ /* 0x006fec0003800000 */
.L_x_199:
[----:B------:R-:W-:Y:S01]  /*2ee0*/  ULEA UR8, UR5, UR6, 0x4 ;  /* 0x0000000605087291 */ /* 0x000fe2000f8e20ff */
[----:B------:R-:W-:Y:S01]  /*2ef0*/  SEL R2, R6, R2, !P2 ;  /* 0x0000000206027207 */ /* 0x000fe20005000000 */
[----:B------:R-:W-:Y:S01]  /*2f00*/  UIADD3 UR9, UPT, UPT, UR4, 0x90, URZ ;  /* 0x0000009004097890 */ /* 0x000fe2000fffe0ff */
[----:B-1----:R-:W-:Y:S01]  /*2f10*/  LEA R0, R11, UR6, 0x3 ;  /* 0x000000060b007c11 */ /* 0x002fe2000f8e18ff */
[----:B------:R-:W-:Y:S01]  /*2f20*/  UIADD3 UR8, UPT, UPT, UR8, 0x120, URZ ;  /* 0x0000012008087890 */ /* 0x000fe2000fffe0ff */
[----:B------:R1:W-:Y:S01]  /*2f30*/  @!P2 SYNCS.ARRIVE.TRANS64.RED RZ, [R2+URZ], R4 ;  /* 0x0000000402ffa9a7 */ /* 0x0003e200080004ff */
[----:B------:R-:W-:Y:S01]  /*2f40*/  UIADD3 UR4, UPT, UPT, UR5, 0x1, URZ ;  /* 0x0000000105047890 */ /* 0x000fe2000fffe0ff */
[----:B------:R-:W-:-:S03]  /*2f50*/  VIADD R8, R8, 0x1 ;  /* 0x0000000108087836 */ /* 0x000fc60000000000 */
[----:B------:R-:W-:Y:S02]  /*2f60*/  UISETP.NE.AND UP0, UPT, UR4, 0x2, UPT ;  /* 0x000000020400788c */ /* 0x000fe4000bf05270 */
[----:B------:R-:W-:Y:S01]  /*2f70*/  ISETP.NE.AND P0, PT, R8, 0x2, PT ;  /* 0x000000020800780c */ /* 0x000fe20003f05270 */
[----:B------:R-:W-:Y:S06]  /*2f80*/  UGETNEXTWORKID.BROADCAST [UR8], [UR9] ;  /* 0x00000000080073ca */ /* 0x000fec0008000100 */
[----:B------:R-:W-:Y:S02]  /*2f90*/  USEL UR7, URZ, 0x1, UP0 ;  /* 0x00000001ff077887 */ /* 0x000fe40008000000 */
[----:B------:R-:W-:-:S04]  /*2fa0*/  USEL UR5, UR4, URZ, UP0 ;  /* 0x000000ff04057287 */ /* 0x000fc80008000000 */
[----:B------:R-:W-:Y:S02]  /*2fb0*/  LOP3.LUT R12, R12, UR7, RZ, 0x3c, !PT ;  /* 0x000000070c0c7c12 */ /* 0x000fe4000f8e3cff */
[----:B-1----:R-:W-:-:S04]  /*2fc0*/  SHF.L.U32 R4, R10, 0x1f, RZ ;  /* 0x0000001f0a047819 */ /* 0x002fc800000006ff */
[----:B------:R-:W1:Y:S02]  /*2fd0*/  SYNCS.PHASECHK.TRANS64.TRYWAIT P1, [R0+URZ+0x90], R4 ;  /* 0x00009004000075a7 */ /* 0x000e6400080211ff */
[----:B-1----:R-:W-:Y:S05]  /*2fe0*/  @!P1 BRA `(.L_x_52) ;  /* 0x0000009400ec9947 */ /* 0x002fea0003800000 */
.L_x_200:
[C---:B-1----:R-:W-:Y:S01]  /*2ff0*/  LEA R4, R11.reuse, UR6, 0x4 ;  /* 0x000000060b047c11 */ /* 0x042fe2000f8e20ff */
[----:B------:R-:W-:Y:S01]  /*3000*/  VIADD R0, R0, 0xa0 ;  /* 0x000000a000007836 */ /* 0x000fe20000000000 */
[----:B------:R-:W-:Y:S01]  /*3010*/  SEL R8, R8, RZ, P0 ;  /* 0x000000ff08087207 */ /* 0x000fe20000000000 */
[----:B------:R-:W-:-:S03]  /*3020*/  VIADD R11, R11, 0x1 ;  /* 0x000000010b0b7836 */ /* 0x000fc60000000000 */
[----:B------:R-:W1:Y:S01]  /*3030*/  LDS.128 R4, [R4+0x120] ;  /* 0x0001200004047984 */ /* 0x000e620000000c00 */
[----:B------:R-:W-:Y:S02]  /*3040*/  PRMT R0, RZ, 0x654, R0 ;  /* 0x00000654ff007816 */ /* 0x000fe40000000000 */
[C---:B------:R-:W-:Y:S01]  /*3050*/  ISETP.NE.AND P1, PT, R11.reuse, 0x2, PT ;  /* 0x000000020b00780c */ /* 0x040fe20003f25270 */
[----:B------:R-:W-:Y:S01]  /*3060*/  @!PT LDS RZ, [RZ] ;  /* 0x00000000fffff984 */ /* 0x000fe20000000800 */
[----:B------:R-:W-:Y:S01]  /*3070*/  @!PT LDS RZ, [RZ] ;  /* 0x00000000fffff984 */ /* 0x000fe20000000800 */
[----:B------:R-:W-:Y:S01]  /*3080*/  @!PT LDS RZ, [RZ] ;  /* 0x00000000fffff984 */ /* 0x000fe20000000800 */
[----:B------:R-:W-:Y:S01]  /*3090*/  @!PT LDS RZ, [RZ] ;  /* 0x00000000fffff984 */ /* 0x000fe20000000800 */
[----:B------:R2:W-:Y:S06]  /*30a0*/  MEMBAR.ALL.CTA ;  /* 0x0000000000007992 */ /* 0x0005ec0000008000 */
[----:B--2---:R-:W2:Y:S01]  /*30b0*/  FENCE.VIEW.ASYNC.S ;  /* 0x00000000000073c6 */ /* 0x004ea20000000000 */
[----:B------:R-:W-:Y:S01]  /*30c0*/  SEL R11, R11, RZ, P1 ;  /* 0x000000ff0b0b7207 */ /* 0x000fe20000800000 */
[----:B--2---:R2:W-:Y:S01]  /*30d0*/  SYNCS.ARRIVE.TRANS64.RED.A1T0 RZ, [R0+URZ], RZ ;  /* 0x000000ff00ff79a7 */ /* 0x0045e200081004ff */
[----:B-1----:R-:W-:-:S02]  /*30e0*/  LOP3.LUT P3, RZ, R6, 0x1, RZ, 0xc0, !PT ;  /* 0x0000000106ff7812 */ /* 0x002fc4000786c0ff */
[----:B------:R-:W-:-:S04]  /*30f0*/  SEL R4, RZ, 0x1, P1 ;  /* 0x00000001ff047807 */ /* 0x000fc80000800000 */
[----:B------:R-:W-:Y:S02]  /*3100*/  LOP3.LUT R10, R10, R4, RZ, 0x3c, !PT ;  /* 0x000000040a0a7212 */ /* 0x000fe400078e3cff */
[----:B--2---:R-:W-:-:S04]  /*3110*/  SEL R0, RZ, 0x1, P0 ;  /* 0x00000001ff007807 */ /* 0x004fc80000000000 */
[----:B------:R-:W-:Y:S01]  /*3120*/  LOP3.LUT R9, R9, R0, RZ, 0x3c, !PT ;  /* 0x0000000009097212 */ /* 0x000fe200078e3cff */
[----:B------:R-:W-:Y:S06]  /*3130*/  @P3 BRA `(.L_x_53) ;  /* 0xfffffffc002c3947 */ /* 0x000fec000383ffff */
[----:B------:R-:W-:Y:S01]  /*3140*/  ULEA UR4, UR5, UR6, 0x3 ;  /* 0x0000000605047291 */ /* 0x000fe2000f8e18ff */
[----:B------:R-:W-:-:S08]  /*3150*/  SHF.L.U32 R2, R12, 0x1f, RZ ;  /* 0x0000001f0c027819 */ /* 0x000fd000000006ff */
[----:B------:R-:W1:Y:S02]  /*3160*/  SYNCS.PHASECHK.TRANS64 P0, [UR4+0xa0], R2 ;  /* 0x0000a002ff0075a7 */ /* 0x000e640008001004 */
[----:B-1----:R-:W-:Y:S05]  /*3170*/  @P0 BRA `(.L_x_54) ;  /* 0x0000000000080947 */ /* 0x002fea0003800000 */
[----:B------:R-:W1:Y:S02]  /*3180*/  SYNCS.PHASECHK.TRANS64.TRYWAIT P0, [UR4+0xa0], R2 ;  /* 0x0000a002ff0075a7 */ /* 0x000e640008001104 */
[----:B-1----:R-:W-:Y:S05]  /*3190*/  @!P0 BRA `(.L_x_55) ;  /* 0x0000009400948947 */ /* 0x002fea0003800000 */
.L_x_54:
[----:B------:R-:W-:-:S04]  /*31a0*/  UIADD3 UR7, UPT, UPT, UR5, 0x1, URZ ;  /* 0x0000000105077890 */ /* 0x000fc8000fffe0ff */
[----:B------:R-:W-:-:S04]  /*31b0*/  UISETP.NE.AND UP0, UPT, UR7, 0x2, UPT ;  /* 0x000000020700788c */ /* 0x000fc8000bf05270 */
[----:B------:R-:W-:Y:S02]  /*31c0*/  USEL UR8, URZ, 0x1, UP0 ;  /* 0x00000001ff087887 */ /* 0x000fe40008000000 */
[----:B------:R-:W-:-:S04]  /*31d0*/  USEL UR7, UR7, URZ, UP0 ;  /* 0x000000ff07077287 */ /* 0x000fc80008000000 */
[----:B------:R-:W-:Y:S01]  /*31e0*/  ULEA UR7, UR7, UR6, 0x3 ;  /* 0x0000000607077291 */ /* 0x000fe2000f8e18ff */
[----:B-1----:R-:W-:-:S04]  /*31f0*/  LOP3.LUT R2, R12, UR8, RZ, 0x3c, !PT ;  /* 0x000000080c027c12 */ /* 0x002fc8000f8e3cff */
[----:B------:R-:W-:-:S04]  /*3200*/  SHF.L.U32 R0, R2, 0x1f, RZ ;  /* 0x0000001f02007819 */ /* 0x000fc800000006ff */
[----:B------:R-:W1:Y:S02]  /*3210*/  SYNCS.PHASECHK.TRANS64 P0, [UR7+0xa0], R0 ;  /* 0x0000a000ff0075a7 */ /* 0x000e640008001007 */
[----:B-1----:R-:W-:Y:S05]  /*3220*/  @P0 EXIT ;  /* 0x000000000000094d */ /* 0x002fea0003800000 */
[----:B------:R-:W-:Y:S02]  /*3230*/  SHF.L.U32 R2, R2, 0x1f, RZ ;  /* 0x0000001f02027819 */ /* 0x000fe400000006ff */
[----:B------:R-:W-:-:S07]  /*3240*/  MOV R0, UR7 ;  /* 0x0000000700007c02 */ /* 0x000fce0008000f00 */
.L_x_56:
[----:B-1----:R1:W2:Y:S02]  /*3250*/  SYNCS.PHASECHK.TRANS64.TRYWAIT P0, [R0+URZ+0xa0], R2 ;  /* 0x0000a002000075a7 */ /* 0x0022a400080011ff */
[----:B--2---:R-:W-:Y:S05]  /*3260*/  @!P0 NANOSLEEP.SYNCS 0x989680 ;  /* 0x009896800000895d */ /* 0x004fea0003900000 */
[----:B------:R-:W2:Y:S02]  /*3270*/  @!P0 SYNCS.PHASECHK.TRANS64 P0, [R0+URZ+0xa0], R2 ;  /* 0x0000a002000085a7 */ /* 0x000ea400080010ff */
[----:B--2---:R-:W-:Y:S05]  /*3280*/  @P0 EXIT ;  /* 0x000000000000094d */ /* 0x004fea0003800000 */
[----:B------:R-:W-:Y:S05]  /*3290*/  BRA `(.L_x_56) ;  /* 0xfffffffc00ec7947 */ /* 0x000fea000383ffff */
.L_x_49:
[----:B------:R-:W-:Y:S05]  /*32a0*/  BRA.U UP4, `(.L_x_57) ;  /* 0x0000001504487547 */ /* 0x000fea000b800000 */
[----:B------:R-:W-:Y:S01]  /*32b0*/  UMOV UR4, 0x40 ;  /* 0x0000004000047882 */ /* 0x000fe20000000000 */
[----:B------:R-:W-:Y:S01]  /*32c0*/  NOP ;  /* 0x0000000000007918 */ /* 0x000fe20000000000 */
[----:B------:R-:W-:Y:S01]  /*32d0*/  ULEA UR5, UR53, UR4, 0x18 ;  /* 0x0000000435057291 */ /* 0x000fe2000f8ec0ff */
[----:B------:R-:W-:Y:S02]  /*32e0*/  UMOV UR6, 0x400 ;  /* 0x0000040000067882 */ /* 0x000fe40000000000 */
[----:B------:R-:W-:-:S06]  /*32f0*/  ULEA UR6, UR53, UR6, 0x18 ;  /* 0x0000000635067291 */ /* 0x000fcc000f8ec0ff */
[----:B------:R-:W1:Y:S02]  /*3300*/  LDS.U8 R3, [UR5+0x1c] ;  /* 0x00001c05ff037984 */ /* 0x000e640008000000 */
[----:B-1----:R-:W-:-:S13]  /*3310*/  ISETP.NE.AND P0, PT, R3, RZ, PT ;  /* 0x000000ff0300720c */ /* 0x002fda0003f05270 */
[----:B------:R-:W-:Y:S05]  /*3320*/  @P0 BRA `(.L_x_58) ;  /* 0x0000000400080947 */ /* 0x000fea0003800000 */
[----:B------:R-:W-:Y:S02]  /*3330*/  UISETP.NE.U32.AND UP1, UPT, UR68, 0x1, UPT ;  /* 0x000000014400788c */ /* 0x000fe4000bf25070 */
[----:B------:R-:W-:-:S07]  /*3340*/  UIADD3 UR7, UPT, UPT, UR5, 0x8, URZ ;  /* 0x0000000805077890 */ /* 0x000fce000fffe0ff */
[----:B------:R-:W-:Y:S05]  /*3350*/  BRA.U !UP1, `(.L_x_59) ;  /* 0x00000001099c7547 */ /* 0x000fea000b800000 */
[----:B------:R-:W-:Y:S01]  /*3360*/  ELECT P0, URZ, PT ;  /* 0x0000000000ff782f */ /* 0x000fe20003800000 */
[----:B------:R-:W-:-:S12]  /*3370*/  BSSY B0, `(.L_x_59) ;  /* 0x0000025000007945 */ /* 0x000fd80003800000 */
[----:B------:R-:W-:Y:S05]  /*3380*/  @!P0 BRA `(.L_x_60) ;  /* 0x00000000008c8947 */ /* 0x000fea0003800000 */
[----:B------:R-:W-:-:S05]  /*3390*/  UMOV UR4, 0x10 ;  /* 0x0000001000047882 */ /* 0x000fca0000000000 */
[----:B------:R-:W-:Y:S04]  /*33a0*/  DEPBAR.LE SB1, 0x36 ;  /* 0x00009d800000791a */ /* 0x000fe80000000000 */
[----:B------:R-:W1:Y:S02]  /*33b0*/  UTCATOMSWS.2CTA.FIND_AND_SET.ALIGN UP0, UR4, UR4 ;  /* 0x00000004000475e3 */ /* 0x000e640008200800 */
[----:B-1----:R-:W-:Y:S01]  /*33c0*/  MOV R10, UR4 ;  /* 0x00000004000a7c02 */ /* 0x002fe20008000f00 */
[----:B------:R-:W-:Y:S06]  /*33d0*/  BRA.U UP0, `(.L_x_61) ;  /* 0x0000000100187547 */ /* 0x000fec000b800000 */
.L_x_62:
[----:B------:R-:W-:Y:S05]  /*33e0*/  NANOSLEEP 0x64 ;  /* 0x000000640000795d */ /* 0x000fea0003800000 */
[----:B------:R-:W-:-:S05]  /*33f0*/  UMOV UR4, 0x10 ;  /* 0x0000001000047882 */ /* 0x000fca0000000000 */
[----:B------:R-:W-:Y:S04]  /*3400*/  DEPBAR.LE SB1, 0x36 ;  /* 0x00009d800000791a */ /* 0x000fe80000000000 */
[----:B------:R-:W1:Y:S02]  /*3410*/  UTCATOMSWS.2CTA.FIND_AND_SET.ALIGN UP0, UR4, UR4 ;  /* 0x00000004000475e3 */ /* 0x000e640008200800 */
[----:B-1----:R-:W-:Y:S01]  /*3420*/  MOV R10, UR4 ;  /* 0x00000004000a7c02 */ /* 0x002fe20008000f00 */
[----:B------:R-:W-:Y:S05]  /*3430*/  BRA.U !UP0, `(.L_x_62) ;  /* 0xfffffffd08e87547 */ /* 0x000fea000b83ffff */
.L_x_61:
[----:B------:R-:W1:Y:S01]  /*3440*/  LDS R6, [UR5+0x10] ;  /* 0x00001005ff067984 */ /* 0x000e620008000800 */
[----:B------:R-:W-:Y:S01]  /*3450*/  IMAD.U32 R3, RZ, RZ, UR6 ;  /* 0x00000006ff037e24 */ /* 0x000fe2000f8e00ff */
[----:B------:R-:W-:-:S03]  /*3460*/  MOV R4, UR69 ;  /* 0x0000004500047c02 */ /* 0x000fc60008000f00 */
[----:B------:R-:W-:Y:S01]  /*3470*/  VIADD R3, R3, 0x140 ;  /* 0x0000014003037836 */ /* 0x000fe20000000000 */
[----:B-1----:R-:W-:-:S04]  /*3480*/  SHF.L.U32 R6, R6, 0x1f, RZ ;  /* 0x0000001f06067819 */ /* 0x002fc800000006ff */
[----:B------:R-:W1:Y:S02]  /*3490*/  SYNCS.PHASECHK.TRANS64.TRYWAIT P0, [UR5+0x8], R6 ;  /* 0x00000806ff0075a7 */ /* 0x000e640008001105 */
[----:B-1----:R-:W-:Y:S05]  /*34a0*/  @P0 BRA `(.L_x_63) ;  /* 0x0000000000080947 */ /* 0x002fea0003800000 */
[----:B------:R-:W1:Y:S02]  /*34b0*/  SYNCS.PHASECHK.TRANS64.TRYWAIT P0, [UR5+0x8], R6 ;  /* 0x00000806ff0075a7 */ /* 0x000e640008001105 */
[----:B-1----:R-:W-:Y:S05]  /*34c0*/  @!P0 BRA `(.L_x_64) ;  /* 0x0000009000e08947 */ /* 0x002fea0003800000 */
.L_x_63:
[----:B------:R-:W-:Y:S01]  /*34d0*/  PRMT R4, R4, 0x654, R3 ;  /* 0x0000065404047816 */ /* 0x000fe20000000003 */
[----:B------:R-:W-:Y:S01]  /*34e0*/  HFMA2 R3, -RZ, RZ, 0, 5.9604644775390625e-08 ;  /* 0x00000001ff037431 */ /* 0x000fe200000001ff */
[----:B------:R-:W-:Y:S01]  /*34f0*/  UPRMT UR4, UR69, 0x654, UR7 ;  /* 0x0000065445047896 */ /* 0x000fe20008000007 */
[----:B------:R-:W-:Y:S02]  /*3500*/  IMAD.MOV.U32 R8, RZ, RZ, 0xffff ;  /* 0x0000ffffff087424 */ /* 0x000fe400078e00ff */
[----:B-1----:R-:W-:Y:S02]  /*3510*/  IMAD.MOV.U32 R6, RZ, RZ, 0x4 ;  /* 0x00000004ff067424 */ /* 0x002fe400078e00ff */
[----:B------:R-:W-:Y:S01]  /*3520*/  IMAD.SHL.U32 R9, R10, 0x20, RZ ;  /* 0x000000200a097824 */ /* 0x000fe200078e00ff */
[----:B------:R-:W-:Y:S02]  /*3530*/  MOV R5, UR4 ;  /* 0x0000000400057c02 */ /* 0x000fe40008000f00 */
[-C--:B------:R-:W-:Y:S01]  /*3540*/  SHF.L.U32 R8, R8, R10.reuse, RZ ;  /* 0x0000000a08087219 */ /* 0x080fe200000006ff */
[----:B------:R1:W-:Y:S01]  /*3550*/  SYNCS.ARRIVE.TRANS64.RED RZ, [UR4], R6 ;  /* 0x00000006ffff79a7 */ /* 0x0003e20008000404 */
[----:B------:R-:W-:Y:S01]  /*3560*/  SHF.L.U32 R7, R3, R10, RZ ;  /* 0x0000000a03077219 */ /* 0x000fe200000006ff */
[----:B------:R1:W-:Y:S04]  /*3570*/  STS [UR6+0x140], R9 ;  /* 0x00014009ff007988 */ /* 0x0003e80008000806 */
[----:B------:R1:W-:Y:S04]  /*3580*/  STAS [R4.64], R10 ;  /* 0x0000000a04007dbd */ /* 0x0003e8000c0008ff */
[----:B------:R1:W-:Y:S04]  /*3590*/  ATOMS.OR RZ, [UR5+0x14], R8 ;  /* 0x00001408ffff798c */ /* 0x0003e8000b000005 */
[----:B------:R1:W-:Y:S04]  /*35a0*/  ATOMS.OR RZ, [UR5+0x18], R7 ;  /* 0x00001807ffff798c */ /* 0x0003e8000b000005 */
[----:B------:R1:W-:Y:S02]  /*35b0*/  ATOMS.XOR RZ, [UR5+0x10], R3 ;  /* 0x00001003ffff798c */ /* 0x0003e4000b800005 */
.L_x_60:
[----:B------:R-:W-:Y:S05]  /*35c0*/  BSYNC B0 ;  /* 0x0000000000007941 */ /* 0x000fea0003800000 */
.L_x_59:
[----:B------:R-:W-:Y:S05]  /*35d0*/  BRA.U UP1, `(.L_x_65) ;  /* 0x00000001016c7547 */ /* 0x000fea000b800000 */
[----:B------:R-:W-:-:S03]  /*35e0*/  UMOV UR4, 0xffffffff ;  /* 0xffffffff00047882 */ /* 0x000fc60000000000 */
[----:B------:R-:W-:Y:S05]  /*35f0*/  BRA.DIV UR4, `(.L_x_66) ;  /* 0x0000009204ac7947 */ /* 0x000fea000b800000 */
[----:B------:R-:W-:-:S13]  /*3600*/  ELECT P0, URZ, PT ;  /* 0x0000000000ff782f */ /* 0x000fda0003800000 */
.L_x_204:
[----:B------:R-:W-:Y:S05]  /*3610*/  @!P0 BRA `(.L_x_65) ;  /* 0x00000000005c8947 */ /* 0x000fea0003800000 */
[----:B-1----:R-:W1:Y:S02]  /*3620*/  LDS R4, [UR5+0x10] ;  /* 0x00001005ff047984 */ /* 0x002e640008000800 */
[----:B-1----:R-:W-:-:S04]  /*3630*/  SHF.L.U32 R4, R4, 0x1f, RZ ;  /* 0x0000001f04047819 */ /* 0x002fc800000006ff */
[----:B------:R-:W1:Y:S02]  /*3640*/  SYNCS.PHASECHK.TRANS64.TRYWAIT P0, [UR5+0x8], R4 ;  /* 0x00000804ff0075a7 */ /* 0x000e640008001105 */
[----:B-1----:R-:W-:Y:S05]  /*3650*/  @P0 BRA `(.L_x_67) ;  /* 0x0000000000080947 */ /* 0x002fea0003800000 */
[----:B------:R-:W1:Y:S02]  /*3660*/  SYNCS.PHASECHK.TRANS64.TRYWAIT P0, [UR5+0x8], R4 ;  /* 0x00000804ff0075a7 */ /* 0x000e640008001105 */
[----:B-1----:R-:W-:Y:S05]  /*3670*/  @!P0 BRA `(.L_x_68) ;  /* 0x0000009000b08947 */ /* 0x002fea0003800000 */
.L_x_67:
[----:B------:R-:W2:Y:S01]  /*3680*/  LDS R6, [UR6+0x140] ;  /* 0x00014006ff067984 */ /* 0x000ea20008000800 */
[----:B-1----:R-:W-:Y:S02]  /*3690*/  HFMA2 R3, -RZ, RZ, 0, 5.9604644775390625e-08 ;  /* 0x00000001ff037431 */ /* 0x002fe400000001ff */
[----:B------:R-:W-:Y:S01]  /*36a0*/  IMAD.MOV.U32 R4, RZ, RZ, 0xffff ;  /* 0x0000ffffff047424 */ /* 0x000fe200078e00ff */
[----:B------:R-:W-:Y:S01]  /*36b0*/  UPRMT UR4, UR69, 0x654, UR7 ;  /* 0x0000065445047896 */ /* 0x000fe20008000007 */
[----:B--2---:R-:W-:-:S03]  /*36c0*/  IMAD.SHL.U32 R5, R6, 0x20, RZ ;  /* 0x0000002006057824 */ /* 0x004fc600078e00ff */
[-C--:B------:R-:W-:Y:S02]  /*36d0*/  SHF.L.U32 R4, R4, R6.reuse, RZ ;  /* 0x0000000604047219 */ /* 0x080fe400000006ff */
[----:B------:R-:W-:Y:S01]  /*36e0*/  SHF.L.U32 R6, R3, R6, RZ ;  /* 0x0000000603067219 */ /* 0x000fe200000006ff */
[----:B------:R2:W-:Y:S04]  /*36f0*/  STS [UR6+0x140], R5 ;  /* 0x00014005ff007988 */ /* 0x0005e80008000806 */
[----:B------:R2:W-:Y:S04]  /*3700*/  ATOMS.OR RZ, [UR5+0x14], R4 ;  /* 0x00001404ffff798c */ /* 0x0005e8000b000005 */
[----:B------:R2:W-:Y:S01]  /*3710*/  ATOMS.OR RZ, [UR5+0x18], R6 ;  /* 0x00001806ffff798c */ /* 0x0005e2000b000005 */
[----:B------:R-:W-:Y:S03]  /*3720*/  SYNCS.ARRIVE.TRANS64.RED.A1T0 RZ, [UR4], RZ ;  /* 0x000000ffffff79a7 */ /* 0x000fe60008100404 */
[----:B------:R2:W-:Y:S01]  /*3730*/  ATOMS.XOR RZ, [UR5+0x10], R3 ;  /* 0x00001003ffff798c */ /* 0x0005e2000b800005 */
[----:B------:R-:W-:Y:S05]  /*3740*/  BRA `(.L_x_65) ;  /* 0x0000000000107947 */ /* 0x000fea0003800000 */
.L_x_58:
[----:B------:R-:W-:Y:S02]  /*3750*/  MOV R3, 0xffffffff ;  /* 0xffffffff00037802 */ /* 0x000fe40000000f00 */
[----:B------:R-:W-:-:S03]  /*3760*/  MOV R4, 0x3790 ;  /* 0x0000379000047802 */ /* 0x000fc60000000f00 */
[----:B------:R1:W-:Y:S04]  /*3770*/  STS [UR6+0x140], R3 ;  /* 0x00014003ff007988 */ /* 0x0003e80008000806 */
[----:B-1---5:R-:W-:Y:S05]  /*3780*/  CALL.REL.NOINC `($__internal_1_$__cuda_sm10x_tcgen05_guardrail_trap_phase_invalid_during_alloc) ;  /* 0x0000009c00347944 */ /* 0x022fea0003c00000 */
.L_x_65:
[----:B------:R-:W-:Y:S05]  /*3790*/  WARPSYNC.ALL ;  /* 0x0000000000007948 */ /* 0x000fea0003800000 */
[----:B------:R-:W3:Y:S01]  /*37a0*/  S2UR UR4, SR_CgaCtaId ;  /* 0x00000000000479c3 */ /* 0x000ee20000008800 */
[----:B------:R-:W-:Y:S01]  /*37b0*/  UMOV UR41, 0x400 ;  /* 0x0000040000297882 */ /* 0x000fe20000000000 */
[----:B------:R-:W-:-:S06]  /*37c0*/  NOP ;  /* 0x0000000000007918 */ /* 0x000fcc0000000000 */
[----:B------:R-:W-:Y:S06]  /*37d0*/  BAR.ARV 0x6, 0xa0 ;  /* 0x0182800000007b1d */ /* 0x000fec0000002000 */
[----:B------:R-:W4:Y:S01]  /*37e0*/  LDCU UR6, c[0x0][0x38c] ;  /* 0x00007180ff0677ac */ /* 0x000f220008000800 */
[----:B------:R-:W-:Y:S01]  /*37f0*/  LOP3.LUT R0, R0, 0xffff, RZ, 0xc0, !PT ;  /* 0x0000ffff00007812 */ /* 0x000fe200078ec0ff */
[----:B-1----:R-:W-:Y:S01]  /*3800*/  IMAD.MOV.U32 R9, RZ, RZ, 0x1 ;  /* 0x00000001ff097424 */ /* 0x002fe200078e00ff */
[----:B------:R-:W-:Y:S01]  /*3810*/  LOP3.LUT R2, R2, 0xffff, RZ, 0xc0, !PT ;  /* 0x0000ffff02027812 */ /* 0x000fe200078ec0ff */
[----:B------:R-:W-:Y:S01]  /*3820*/  IMAD.MOV.U32 R8, RZ, RZ, RZ ;  /* 0x000000ffff087224 */ /* 0x000fe200078e00ff */
[----:B------:R-:W-:Y:S01]  /*3830*/  R2UR UR65, R0 ;  /* 0x00000000004172ca */ /* 0x000fe200000e0000 */
[----:B------:R-:W-:Y:S01]  /*3840*/  UMOV UR47, URZ ;  /* 0x000000ff002f7c82 */ /* 0x000fe20008000000 */
[----:B------:R-:W-:Y:S01]  /*3850*/  R2UR UR43, R2 ;  /* 0x00000000022b72ca */ /* 0x000fe200000e0000 */
[----:B------:R-:W-:Y:S01]  /*3860*/  UMOV UR38, URZ ;  /* 0x000000ff00267c82 */ /* 0x000fe20008000000 */
[----:B------:R-:W-:Y:S01]  /*3870*/  UMOV UR37, URZ ;  /* 0x000000ff00257c82 */ /* 0x000fe20008000000 */
[----:B---3--:R-:W-:-:S02]  /*3880*/  ULEA UR41, UR4, UR41, 0x18 ;  /* 0x0000002904297291 */ /* 0x008fc4000f8ec0ff */
[----:B------:R-:W-:Y:S02]  /*3890*/  UISETP.NE.AND UP3, UPT, UR68, URZ, UPT ;  /* 0x000000ff4400728c */ /* 0x000fe4000bf65270 */
[----:B------:R-:W-:Y:S02]  /*38a0*/  UIADD3 UR5, UPT, UPT, UR41, 0x8400, URZ ;  /* 0x0000840029057890 */ /* 0x000fe4000fffe0ff */
[----:B------:R-:W-:Y:S02]  /*38b0*/  UIADD3 UR4, UPT, UPT, UR41, 0x18400, URZ ;  /* 0x0001840029047890 */ /* 0x000fe4000fffe0ff */
[----:B----4-:R-:W-:Y:S01]  /*38c0*/  UIADD3 UR6, UPT, UPT, UR6, 0x3f, URZ ;  /* 0x0000003f06067890 */ /* 0x010fe2000fffe0ff */
[----:B--2---:R-:W1:Y:S01]  /*38d0*/  LDS R3, [UR41+0x140] ;  /* 0x00014029ff037984 */ /* 0x004e620008000800 */
[----:B------:R-:W-:Y:S02]  /*38e0*/  USHF.R.U32.HI UR5, URZ, 0x4, UR5 ;  /* 0x00000004ff057899 */ /* 0x000fe40008011605 */
[----:B------:R-:W-:-:S02]  /*38f0*/  USHF.R.S32.HI UR64, URZ, 0x1f, UR6 ;  /* 0x0000001fff407899 */ /* 0x000fc40008011406 */
[----:B------:R-:W-:Y:S02]  /*3900*/  USHF.R.U32.HI UR4, URZ, 0x4, UR4 ;  /* 0x00000004ff047899 */ /* 0x000fe40008011604 */
[----:B------:R-:W-:Y:S02]  /*3910*/  ULEA.HI UR64, UR64, UR6, URZ, 0x6 ;  /* 0x0000000640407291 */ /* 0x000fe4000f8f30ff */
[----:B------:R-:W-:Y:S02]  /*3920*/  ULOP3.LUT UR5, UR5, 0x3fff, URZ, 0xc0, !UPT ;  /* 0x00003fff05057892 */ /* 0x000fe4000f8ec0ff */
[----:B------:R-:W-:Y:S02]  /*3930*/  USHF.R.S32.HI UR64, URZ, 0x6, UR64 ;  /* 0x00000006ff407899 */ /* 0x000fe40008011440 */
[----:B------:R-:W-:Y:S02]  /*3940*/  ULOP3.LUT UR45, UR4, 0x3fff, URZ, 0xc0, !UPT ;  /* 0x00003fff042d7892 */ /* 0x000fe4000f8ec0ff */
[----:B------:R-:W-:Y:S01]  /*3950*/  UISETP.LT.AND UP0, UPT, UR64, 0x1, UPT ;  /* 0x000000014000788c */ /* 0x000fe2000bf01270 */
[----:B------:R-:W-:Y:S01]  /*3960*/  UMOV UR62, 0x0 ;  /* 0x00000000003e7882 */ /* 0x000fe20000000000 */
        /* <DEDUP_REMOVED lines=9> */
[----:B------:R-:W-:-:S02]  /*3a00*/  ULOP3.LUT UR44, UR5, 0x10000, URZ, 0xfc, !UPT ;  /* 0x00010000052c7892 */ /* 0x000fc4000f8efcff */
[----:B------:R-:W-:Y:S02]  /*3a10*/  ULOP3.LUT UR45, UR45, 0x10000, URZ, 0xfc, !UPT ;  /* 0x000100002d2d7892 */ /* 0x000fe4000f8efcff */
[----:B------:R-:W-:Y:S01]  /*3a20*/  USEL UR66, UR64, 0x1, !UP0 ;  /* 0x0000000140427887 */ /* 0x000fe2000c000000 */
[----:B------:R-:W-:Y:S01]  /*3a30*/  UMOV UR52, 0x0 ;  /* 0x0000000000347882 */ /* 0x000fe20000000000 */
[----:B------:R-:W-:Y:S01]  /*3a40*/  UMOV UR53, 0x8400910 ;  /* 0x0840091000357882 */ /* 0x000fe20000000000 */
[----:B------:R-:W-:Y:S01]  /*3a50*/  UMOV UR50, 0x0 ;  /* 0x0000000000327882 */ /* 0x000fe20000000000 */
[----:B------:R-:W-:Y:S01]  /*3a60*/  UMOV UR51, 0x8400910 ;  /* 0x0840091000337882 */ /* 0x000fe20000000000 */
[----:B------:R-:W-:Y:S01]  /*3a70*/  UMOV UR48, 0x0 ;  /* 0x0000000000307882 */ /* 0x000fe20000000000 */
[----:B------:R-:W-:Y:S01]  /*3a80*/  UMOV UR49, 0x8400910 ;  /* 0x0840091000317882 */ /* 0x000fe20000000000 */
[----:B-1----:R-:W-:Y:S02]  /*3a90*/  R2UR UR67, R3 ;  /* 0x00000000034372ca */ /* 0x002fe400000e0000 */
[----:B------:R-:W-:-:S13]  /*3aa0*/  CS2R R2, SRZ ;  /* 0x0000000000027805 */ /* 0x000fda000001ff00 */
.L_x_76:
[C---:B------:R-:W-:Y:S02]  /*3ab0*/  LEA R0, R8.reuse, UR41, 0x3 ;  /* 0x0000002908007c11 */ /* 0x040fe4000f8e18ff */
[----:B------:R-:W-:Y:S02]  /*3ac0*/  SHF.L.U32 R4, R3, 0x1f, RZ ;  /* 0x0000001f03047819 */ /* 0x000fe400000006ff */
[----:B------:R-:W-:Y:S02]  /*3ad0*/  LEA R5, R8, UR41, 0x4 ;  /* 0x0000002908057c11 */ /* 0x000fe4000f8e20ff */
[----:B------:R-:W1:Y:S02]  /*3ae0*/  SYNCS.PHASECHK.TRANS64.TRYWAIT P0, [R0+URZ+0x90], R4 ;  /* 0x00009004000075a7 */ /* 0x000e6400080011ff */
[----:B-1-3--:R-:W-:Y:S05]  /*3af0*/  @!P0 BRA `(.L_x_69) ;  /* 0x0000008c00a88947 */ /* 0x00afea0003800000 */
.L_x_205:
[----:B-1----:R-:W1:Y:S01]  /*3b00*/  LDS.128 R4, [R5+0x120] ;  /* 0x0001200005047984 */ /* 0x002e620000000c00 */
[----:B------:R-:W-:Y:S02]  /*3b10*/  VIADD R0, R0, 0xa0 ;  /* 0x000000a000007836 */ /* 0x000fe40000000000 */
[----:B------:R-:W-:Y:S01]  /*3b20*/  VIADD R8, R8, 0x1 ;  /* 0x0000000108087836 */ /* 0x000fe20000000000 */
[----:B------:R-:W-:Y:S01]  /*3b30*/  @!PT LDS RZ, [RZ] ;  /* 0x00000000fffff984 */ /* 0x000fe20000000800 */
[----:B------:R-:W-:Y:S01]  /*3b40*/  @!PT LDS RZ, [RZ] ;  /* 0x00000000fffff984 */ /* 0x000fe20000000800 */
[----:B------:R-:W-:Y:S01]  /*3b50*/  @!PT LDS RZ, [RZ] ;  /* 0x00000000fffff984 */ /* 0x000fe20000000800 */
[----:B------:R-:W-:Y:S01]  /*3b60*/  @!PT LDS RZ, [RZ] ;  /* 0x00000000fffff984 */ /* 0x000fe20000000800 */
[----:B------:R2:W-:Y:S06]  /*3b70*/  MEMBAR.ALL.CTA ;  /* 0x0000000000007992 */ /* 0x0005ec0000008000 */
[----:B--2---:R-:W2:Y:S01]  /*3b80*/  FENCE.VIEW.ASYNC.S ;  /* 0x00000000000073c6 */ /* 0x004ea20000000000 */
[----:B------:R-:W-:-:S04]  /*3b90*/  PRMT R0, RZ, 0x654, R0 ;  /* 0x00000654ff007816 */ /* 0x000fc80000000000 */
[----:B--2---:R2:W-:Y:S01]  /*3ba0*/  SYNCS.ARRIVE.TRANS64.RED.A1T0 RZ, [R0+URZ], RZ ;  /* 0x000000ff00ff79a7 */ /* 0x0045e200081004ff */
[----:B-1----:R-:W-:Y:S01]  /*3bb0*/  LOP3.LUT P1, RZ, R6, 0x1, RZ, 0xc0, !PT ;  /* 0x0000000106ff7812 */ /* 0x002fe2000782c0ff */
[----:B--2---:R-:W-:-:S12]  /*3bc0*/  BRA.U UP3, `(.L_x_70) ;  /* 0x0000000503587547 */ /* 0x004fd8000b800000 */
[----:B------:R-:W1:Y:S01]  /*3bd0*/  LDCU UR4, c[0x0][0x38c] ;  /* 0x00007180ff0477ac */ /* 0x000e620008000800 */
[----:B------:R-:W-:Y:S02]  /*3be0*/  PLOP3.LUT P2, PT, PT, PT, PT, 0x80, 0x8 ;  /* 0x000000000008781c */ /* 0x000fe40003f4f070 */
[----:B------:R-:W-:Y:S01]  /*3bf0*/  SHF.L.U32 R4, R9, 0x1f, RZ ;  /* 0x0000001f09047819 */ /* 0x000fe200000006ff */
[----:B------:R-:W-:Y:S02]  /*3c00*/  ULEA UR46, UR47, UR41, 0x3 ;  /* 0x000000292f2e7291 */ /* 0x000fe4000f8e18ff */
[----:B------:R-:W-:Y:S02]  /*3c10*/  ULEA UR36, UR47, UR67, 0x7 ;  /* 0x000000432f247291 */ /* 0x000fe4000f8e38ff */
[----:B-1----:R-:W-:-:S06]  /*3c20*/  UISETP.GE.AND UP0, UPT, UR4, 0x1, UPT ;  /* 0x000000010400788c */ /* 0x002fcc000bf06270 */
[----:B------:R-:W-:-:S05]  /*3c30*/  PLOP3.LUT P0, PT, PT, PT, UP0, 0x80, 0x8 ;  /* 0x000000000008781c */ /* 0x000fca0003f0f008 */
[----:B------:R-:W-:-:S08]  /*3c40*/  @UP0 ULEA UR4, UR38, UR41, 0x3 ;  /* 0x0000002926040291 */ /* 0x000fd0000f8e18ff */
[----:B------:R-:W-:-:S04]  /*3c50*/  @P0 SHF.L.U32 R0, R2, 0x1f, RZ ;  /* 0x0000001f02000819 */ /* 0x000fc800000006ff */
[----:B------:R1:W2:Y:S01]  /*3c60*/  @P0 SYNCS.PHASECHK.TRANS64.TRYWAIT P2, [UR4], R0 ;  /* 0x00000000ff0005a7 */ /* 0x0002a20008041104 */
[----:B------:R-:W3:Y:S02]  /*3c70*/  SYNCS.PHASECHK.TRANS64.TRYWAIT P0, [UR46+0xd0], R4 ;  /* 0x0000d004ff0075a7 */ /* 0x000ee4000800112e */
[----:B-123--:R-:W-:Y:S05]  /*3c80*/  @!P0 BRA `(.L_x_71) ;  /* 0x0000008c00588947 */ /* 0x00efea0003800000 */
.L_x_207:
[----:B------:R-:W-:Y:S01]  /*3c90*/  UMOV UR42, UR37 ;  /* 0x00000025002a7c82 */ /* 0x000fe20008000000 */
[----:B------:R-:W-:Y:S05]  /*3ca0*/  BRA.U !UP0, `(.L_x_72) ;  /* 0x0000000508107547 */ /* 0x000fea000b800000 */
[----:B------:R-:W-:Y:S02]  /*3cb0*/  UIADD3 UR42, UPT, UPT, UR66, UR37, URZ ;  /* 0x00000025422a7290 */ /* 0x000fe4000fffe0ff */
[----:B------:R-:W-:Y:S01]  /*3cc0*/  UPLOP3.LUT UP2, UPT, UPT, UPT, UPT, 0x40, 0x4 ;  /* 0x000000000004789c */ /* 0x000fe20003f4e870 */
[----:B------:R-:W-:Y:S01]  /*3cd0*/  UMOV UR39, UR64 ;  /* 0x0000004000277c82 */ /* 0x000fe20008000000 */
[----:B------:R-:W-:-:S09]  /*3ce0*/  UMOV UR5, UR38 ;  /* 0x0000002600057c82 */ /* 0x000fd20008000000 */
.L_x_75:
[----:B------:R-:W-:Y:S01]  /*3cf0*/  ULEA UR7, UR5, UR41, 0x3 ;  /* 0x0000002905077291 */ /* 0x000fe2000f8e18ff */
[----:B--23--:R-:W-:Y:S11]  /*3d00*/  @P2 BRA `(.L_x_73) ;  /* 0x00000000000c2947 */ /* 0x00cff60003800000 */
[----:B-1----:R-:W-:Y:S04]  /*3d10*/  SHF.L.U32 R4, R2, 0x1f, RZ ;  /* 0x0000001f02047819 */ /* 0x002fe800000006ff */
[----:B------:R-:W1:Y:S02]  /*3d20*/  SYNCS.PHASECHK.TRANS64.TRYWAIT P0, [UR7], R4 ;  /* 0x00000004ff0075a7 */ /* 0x000e640008001107 */
[----:B-1----:R-:W-:Y:S05]  /*3d30*/  @!P0 BRA `(.L_x_74) ;  /* 0x0000008c00448947 */ /* 0x002fea0003800000 */
.L_x_73:
[----:B------:R-:W-:Y:S01]  /*3d40*/  UISETP.NE.AND UP0, UPT, UR39, 0x1, UPT ;  /* 0x000000012700788c */ /* 0x000fe2000bf05270 */
[----:B------:R-:W-:Y:S01]  /*3d50*/  PLOP3.LUT P2, PT, PT, PT, PT, 0x80, 0x8 ;  /* 0x000000000008781c */ /* 0x000fe20003f4f070 */
[----:B------:R-:W-:Y:S02]  /*3d60*/  UIADD3 UR4, UPT, UPT, UR5, 0x1, URZ ;  /* 0x0000000105047890 */ /* 0x000fe4000fffe0ff */
[----:B------:R-:W-:Y:S02]  /*3d70*/  UIADD3 UR40, UPT, UPT, UR7, 0x20, URZ ;  /* 0x0000002007287890 */ /* 0x000fe4000fffe0ff */
[----:B------:R-:W-:Y:S01]  /*3d80*/  UISETP.NE.AND UP1, UPT, UR4, 0x4, UPT ;  /* 0x000000040400788c */ /* 0x000fe2000bf25270 */
[----:B------:R-:W-:Y:S01]  /*3d90*/  PLOP3.LUT P0, PT, PT, PT, UP0, 0x80, 0x8 ;  /* 0x000000000008781c */ /* 0x000fe20003f0f008 */
[----:B------:R-:W-:Y:S02]  /*3da0*/  UIADD3 UR37, UPT, UPT, UR37, 0x1, URZ ;  /* 0x0000000125257890 */ /* 0x000fe4000fffe0ff */
[----:B------:R-:W-:Y:S02]  /*3db0*/  USEL UR6, URZ, 0x1, UP1 ;  /* 0x00000001ff067887 */ /* 0x000fe40008800000 */
[----:B------:R-:W-:Y:S02]  /*3dc0*/  USEL UR38, UR4, URZ, UP1 ;  /* 0x000000ff04267287 */ /* 0x000fe40008800000 */
[----:B------:R-:W-:Y:S02]  /*3dd0*/  UIADD3 UR39, UPT, UPT, UR39, -0x1, URZ ;  /* 0xffffffff27277890 */ /* 0x000fe4000fffe0ff */
[----:B------:R-:W-:Y:S01]  /*3de0*/  @UP0 ULEA UR4, UR38, UR41, 0x3 ;  /* 0x0000002926040291 */ /* 0x000fe2000f8e18ff */
[----:B------:R-:W-:Y:S01]  /*3df0*/  LOP3.LUT R2, R2, UR6, RZ, 0x3c, !PT ;  /* 0x0000000602027c12 */ /* 0x000fe2000f8e3cff */
[----:B------:R-:W-:Y:S02]  /*3e00*/  ULEA UR6, UR5, UR45, 0xb ;  /* 0x0000002d05067291 */ /* 0x000fe4000f8e58ff */
[----:B------:R-:W-:Y:S01]  /*3e10*/  UISETP.NE.AND UP0, UPT, UR37, UR42, UPT ;  /* 0x0000002a2500728c */ /* 0x000fe2000bf05270 */
[----:B-1----:R-:W-:Y:S01]  /*3e20*/  @P0 SHF.L.U32 R0, R2, 0x1f, RZ ;  /* 0x0000001f02000819 */ /* 0x002fe200000006ff */
[----:B------:R-:W-:Y:S02]  /*3e30*/  UIADD3 UR34, UPT, UPT, UR6, 0x2, URZ ;  /* 0x0000000206227890 */ /* 0x000fe4000fffe0ff */
[----:B------:R-:W-:Y:S01]  /*3e40*/  UIADD3 UR30, UPT, UPT, UR6, 0x4, URZ ;  /* 0x00000004061e7890 */ /* 0x000fe2000fffe0ff */
[----:B------:R2:W3:Y:S01]  /*3e50*/  @P0 SYNCS.PHASECHK.TRANS64.TRYWAIT P2, [UR4], R0 ;  /* 0x00000000ff0005a7 */ /* 0x0004e20008041104 */
[----:B------:R-:W-:Y:S02]  /*3e60*/  ULEA UR4, UR5, UR44, 0xa ;  /* 0x0000002c05047291 */ /* 0x000fe4000f8e50ff */
[----:B------:R-:W-:Y:S02]  /*3e70*/  UIADD3 UR26, UPT, UPT, UR6, 0x6, URZ ;  /* 0x00000006061a7890 */ /* 0x000fe4000fffe0ff */
        /* <DEDUP_REMOVED lines=10> */
[----:B------:R-:W-:Y:S01]  /*3f20*/  UIADD3 UR8, UPT, UPT, UR4, 0x206, URZ ;  /* 0x0000020604087890 */ /* 0x000fe2000fffe0ff */
[----:B------:R-:W-:Y:S01]  /*3f30*/  UMOV UR7, 0x40004040 ;  /* 0x4000404000077882 */ /* 0x000fe20000000000 */
[----:B------:R-:W-:Y:S01]  /*3f40*/  UMOV UR5, 0x40004040 ;  /* 0x4000404000057882 */ /* 0x000fe20000000000 */
[----:B------:R-:W-:Y:S01]  /*3f50*/  UMOV UR35, 0x40004040 ;  /* 0x4000404000237882 */ /* 0x000fe20000000000 */
[----:B------:R1:W-:Y:S01]  /*3f60*/  UTCHMMA.2CTA gdesc[UR4], gdesc[UR6], tmem[UR36], tmem[UR62], idesc[UR63], UP2 ;  /* 0x00ff3e06040075ea */ /* 0x0003e20009200024 */
[----:B------:R-:W-:Y:S01]  /*3f70*/  UPLOP3.LUT UP2, UPT, UPT, UPT, UPT, 0x80, 0x8 ;  /* 0x000000000008789c */ /* 0x000fe20003f4f070 */
[----:B------:R-:W-:Y:S01]  /*3f80*/  UMOV UR33, 0x40004040 ;  /* 0x4000404000217882 */ /* 0x000fe20000000000 */
[----:B------:R-:W-:Y:S01]  /*3f90*/  UMOV UR31, 0x40004040 ;  /* 0x40004040001f7882 */ /* 0x000fe20000000000 */
[----:B------:R2:W-:Y:S01]  /*3fa0*/  UTCHMMA.2CTA gdesc[UR32], gdesc[UR34], tmem[UR36], tmem[UR60], idesc[UR61], UPT ;  /* 0x00ff3c22200075ea */ /* 0x0005e2000ba00024 */
        /* <DEDUP_REMOVED lines=14> */
[----:B------:R-:W-:Y:S01]  /*4090*/  UMOV UR9, 0x40004040 ;  /* 0x4000404000097882 */ /* 0x000fe20000000000 */
[----:B------:R2:W-:Y:S01]  /*40a0*/  UTCHMMA.2CTA gdesc[UR12], gdesc[UR14], tmem[UR36], tmem[UR50], idesc[UR51], UPT ;  /* 0x00ff320e0c0075ea */ /* 0x0005e2000ba00024 */
[----:B------:R2:W-:Y:S01]  /*40b0*/  UTCHMMA.2CTA gdesc[UR8], gdesc[UR10], tmem[UR36], tmem[UR48], idesc[UR49], UPT ;  /* 0x00ff300a080075ea */ /* 0x0005e2000ba00024 */
[----:B------:R2:W-:Y:S01]  /*40c0*/  UTCBAR.2CTA.MULTICAST [UR40], URZ, UR43 ;  /* 0x000000ff280073e9 */ /* 0x0005e2000820082b */
[----:B-1----:R-:W-:Y:S01]  /*40d0*/  UMOV UR5, UR38 ;  /* 0x0000002600057c82 */ /* 0x002fe20008000000 */
[----:B------:R-:W-:Y:S05]  /*40e0*/  BRA.U UP0, `(.L_x_75) ;  /* 0xfffffffd00007547 */ /* 0x000fea000b83ffff */
.L_x_72:
[----:B------:R-:W-:Y:S01]  /*40f0*/  UIADD3 UR4, UPT, UPT, UR46, 0xb0, URZ ;  /* 0x000000b02e047890 */ /* 0x000fe2000fffe0ff */
[----:B------:R-:W-:-:S08]  /*4100*/  UMOV UR37, UR42 ;  /* 0x0000002a00257c82 */ /* 0x000fd00008000000 */
[----:B------:R4:W-:Y:S01]  /*4110*/  UTCBAR.2CTA.MULTICAST [UR4], URZ, UR65 ;  /* 0x000000ff040073e9 */ /* 0x0009e20008200841 */
[----:B------:R-:W-:Y:S02]  /*4120*/  NOP ;  /* 0x0000000000007918 */ /* 0x000fe40000000000 */
.L_x_70:
[----:B----4-:R-:W-:Y:S01]  /*4130*/  UIADD3 UR4, UPT, UPT, UR47, 0x1, URZ ;  /* 0x000000012f047890 */ /* 0x010fe2000fffe0ff */
[----:B------:R-:W-:-:S03]  /*4140*/  ISETP.NE.AND P0, PT, R8, 0x2, PT ;  /* 0x000000020800780c */ /* 0x000fc60003f05270 */
[----:B------:R-:W-:Y:S01]  /*4150*/  UISETP.NE.AND UP0, UPT, UR4, 0x4, UPT ;  /* 0x000000040400788c */ /* 0x000fe2000bf05270 */
[----:B-12---:R-:W-:Y:S02]  /*4160*/  SEL R0, RZ, 0x1, P0 ;  /* 0x00000001ff007807 */ /* 0x006fe40000000000 */
[----:B------:R-:W-:Y:S01]  /*4170*/  SEL R8, R8, RZ, P0 ;  /* 0x000000ff08087207 */ /* 0x000fe20000000000 */
[----:B------:R-:W-:Y:S01]  /*4180*/  USEL UR5, URZ, 0x1, UP0 ;  /* 0x00000001ff057887 */ /* 0x000fe20008000000 */
[----:B------:R-:W-:Y:S01]  /*4190*/  LOP3.LUT R3, R3, R0, RZ, 0x3c, !PT ;  /* 0x0000000003037212 */ /* 0x000fe200078e3cff */
[----:B------:R-:W-:-:S04]  /*41a0*/  USEL UR47, UR4, URZ, UP0 ;  /* 0x000000ff042f7287 */ /* 0x000fc80008000000 */
[----:B------:R-:W-:Y:S01]  /*41b0*/  LOP3.LUT R9, R9, UR5, RZ, 0x3c, !PT ;  /* 0x0000000509097c12 */ /* 0x000fe2000f8e3cff */
[----:B------:R-:W-:Y:S07]  /*41c0*/  @P1 BRA `(.L_x_76) ;  /* 0xfffffff800381947 */ /* 0x000fee000383ffff */
[----:B------:R-:W1:Y:S01]  /*41d0*/  S2UR UR8, SR_CgaCtaId ;  /* 0x00000000000879c3 */ /* 0x000e620000008800 */
[----:B------:R-:W-:Y:S01]  /*41e0*/  ELECT P0, URZ, PT ;  /* 0x0000000000ff782f */ /* 0x000fe20003800000 */
[----:B------:R-:W-:Y:S01]  /*41f0*/  HFMA2 R0, -RZ, RZ, 0, 5.9604644775390625e-08 ;  /* 0x00000001ff007431 */ /* 0x000fe200000001ff */
[----:B------:R-:W-:-:S05]  /*4200*/  UMOV UR4, 0x40 ;  /* 0x0000004000047882 */ /* 0x000fca0000000000 */
[----:B------:R-:W-:Y:S01]  /*4210*/  UVIRTCOUNT.DEALLOC.SMPOOL 0x80 ;  /* 0x000000800000784c */ /* 0x000fe20000000000 */
[----:B------:R-:W-:Y:S02]  /*4220*/  UISETP.NE.AND UP1, UPT, UR68, URZ, UPT ;  /* 0x000000ff4400728c */ /* 0x000fe4000bf25270 */
[----:B-1----:R-:W-:-:S09]  /*4230*/  ULEA UR8, UR8, UR4, 0x18 ;  /* 0x0000000408087291 */ /* 0x002fd2000f8ec0ff */
[----:B------:R1:W-:Y:S01]  /*4240*/  @P0 STS.U8 [UR8+0x1c], R0 ;  /* 0x00001c00ff000988 */ /* 0x0003e20008000008 */
[----:B------:R-:W-:Y:S05]  /*4250*/  BRA.U UP1, `(.L_x_77) ;  /* 0x0000000101a07547 */ /* 0x000fea000b800000 */
[----:B------:R-:W-:Y:S01]  /*4260*/  UIADD3 UR7, UPT, UPT, UR41, 0xd0, URZ ;  /* 0x000000d029077890 */ /* 0x000fe2000fffe0ff */
[----:B------:R-:W-:-:S03]  /*4270*/  SHF.L.U32 R2, R9, 0x1f, RZ ;  /* 0x0000001f09027819 */ /* 0x000fc600000006ff */
[----:B------:R-:W-:-:S09]  /*4280*/  ULEA UR4, UR47, UR7, 0x3 ;  /* 0x000000072f047291 */ /* 0x000fd2000f8e18ff */
[----:B------:R-:W2:Y:S02]  /*4290*/  SYNCS.PHASECHK.TRANS64.TRYWAIT P0, [UR4], R2 ;  /* 0x00000002ff0075a7 */ /* 0x000ea40008001104 */
[----:B--2---:R-:W-:Y:S05]  /*42a0*/  @!P0 BRA `(.L_x_78) ;  /* 0x0000008800008947 */ /* 0x004fea0003800000 */
.L_x_210:
        /* <DEDUP_REMOVED lines=9> */
.L_x_212:
        /* <DEDUP_REMOVED lines=9> */
.L_x_214:
[----:B------:R-:W-:-:S04]  /*43d0*/  UIADD3 UR4, UPT, UPT, UR4, 0x1, URZ ;  /* 0x0000000104047890 */ /* 0x000fc8000fffe0ff */
[----:B------:R-:W-:-:S04]  /*43e0*/  UISETP.NE.AND UP0, UPT, UR4, 0x4, UPT ;  /* 0x000000040400788c */ /* 0x000fc8000bf05270 */
[----:B------:R-:W-:Y:S02]  /*43f0*/  USEL UR5, URZ, 0x1, UP0 ;  /* 0x00000001ff057887 */ /* 0x000fe40008000000 */
[----:B------:R-:W-:-:S04]  /*4400*/  USEL UR4, UR4, URZ, UP0 ;  /* 0x000000ff04047287 */ /* 0x000fc80008000000 */
[----:B------:R-:W-:Y:S01]  /*4410*/  ULEA UR4, UR4, UR7, 0x3 ;  /* 0x0000000704047291 */ /* 0x000fe2000f8e18ff */
[----:B------:R-:W-:-:S04]  /*4420*/  LOP3.LUT R2, R2, UR5, RZ, 0x3c, !PT ;  /* 0x0000000502027c12 */ /* 0x000fc8000f8e3cff */
[----:B------:R-:W-:Y:S01]  /*4430*/  SHF.L.U32 R2, R2, 0x1f, RZ ;  /* 0x0000001f02027819 */ /* 0x000fe200000006ff */
[----:B-1----:R-:W-:-:S04]  /*4440*/  IMAD.U32 R0, RZ, RZ, UR4 ;  /* 0x00000004ff007e24 */ /* 0x002fc8000f8e00ff */
[----:B------:R1:W2:Y:S03]  /*4450*/  SYNCS.PHASECHK.TRANS64.TRYWAIT P0, [R0+URZ], R2 ;  /* 0x00000002000075a7 */ /* 0x0002a600080011ff */
[----:B--2---:R-:W-:Y:S05]  /*4460*/  @!P0 NANOSLEEP.SYNCS 0x989680 ;  /* 0x009896800000895d */ /* 0x004fea0003900000 */
[----:B------:R-:W2:Y:S02]  /*4470*/  @!P0 SYNCS.PHASECHK.TRANS64 P0, [R0+URZ], R2 ;  /* 0x00000002000085a7 */ /* 0x000ea400080010ff */
[----:B--2---:R-:W-:Y:S05]  /*4480*/  @P0 BRA `(.L_x_81) ;  /* 0x0000000000200947 */ /* 0x004fea0003800000 */
.L_x_82:
[----:B--2---:R2:W4:Y:S02]  /*4490*/  SYNCS.PHASECHK.TRANS64.TRYWAIT P0, [R0+URZ], R2 ;  /* 0x00000002000075a7 */ /* 0x00452400080011ff */
[----:B----4-:R-:W-:Y:S05]  /*44a0*/  @!P0 NANOSLEEP.SYNCS 0x989680 ;  /* 0x009896800000895d */ /* 0x010fea0003900000 */
[----:B------:R-:W4:Y:S02]  /*44b0*/  @!P0 SYNCS.PHASECHK.TRANS64 P0, [R0+URZ], R2 ;  /* 0x00000002000085a7 */ /* 0x000f2400080010ff */
[----:B----4-:R-:W-:Y:S05]  /*44c0*/  @!P0 BRA `(.L_x_82) ;  /* 0xfffffffc00f08947 */ /* 0x010fea000383ffff */
[----:B------:R-:W-:Y:S05]  /*44d0*/  BRA `(.L_x_81) ;  /* 0x00000000000c7947 */ /* 0x000fea0003800000 */
.L_x_77:
[----:B------:R-:W-:-:S04]  /*44e0*/  UIADD3 UR4, UPT, UPT, UR41, 0x110, URZ ;  /* 0x0000011029047890 */ /* 0x000fc8000fffe0ff */
[----:B------:R-:W-:-:S09]  /*44f0*/  UPRMT UR4, UR69, 0x654, UR4 ;  /* 0x0000065445047896 */ /* 0x000fd20008000004 */
[----:B------:R-:W-:Y:S03]  /*4500*/  SYNCS.ARRIVE.TRANS64.RED.A1T0 RZ, [UR4], RZ ;  /* 0x000000ffffff79a7 */ /* 0x000fe60008100404 */
.L_x_81:
[----:B-12---:R-:W-:Y:S01]  /*4510*/  SHF.L.U32 R2, RZ, 0x1f, RZ ;  /* 0x0000001fff027819 */ /* 0x006fe200000006ff */
[----:B------:R-:W-:Y:S01]  /*4520*/  UIADD3 UR4, UPT, UPT, UR41, 0x110, URZ ;  /* 0x0000011029047890 */ /* 0x000fe2000fffe0ff */
[----:B------:R-:W-:Y:S02]  /*4530*/  PLOP3.LUT P0, PT, PT, PT, UP1, 0x80, 0x8 ;  /* 0x000000000008781c */ /* 0x000fe40003f0f018 */
[----:B------:R-:W1:Y:S02]  /*4540*/  SYNCS.PHASECHK.TRANS64.TRYWAIT P1, [UR41+0x110], R2 ;  /* 0x00011002ff0075a7 */ /* 0x000e640008021129 */
[----:B-1----:R-:W-:Y:S09]  /*4550*/  @!P1 BRA `(.L_x_83) ;  /* 0x00000084009c9947 */ /* 0x002ff20003800000 */
.L_x_216:
[----:B------:R-:W-:Y:S01]  /*4560*/  @!UP1 UPRMT UR4, UR69, 0x654, UR4 ;  /* 0x0000065445049896 */ /* 0x000fe20008000004 */
[----:B------:R-:W-:Y:S01]  /*4570*/  UMOV UR5, 0xffff ;  /* 0x0000ffff00057882 */ /* 0x000fe20000000000 */
[----:B------:R-:W-:-:S07]  /*4580*/  UMOV UR6, 0x1 ;  /* 0x0000000100067882 */ /* 0x000fce0000000000 */
[----:B------:R-:W-:Y:S01]  /*4590*/  @!P0 SYNCS.ARRIVE.TRANS64.RED.A1T0 RZ, [UR4], RZ ;  /* 0x000000ffffff89a7 */ /* 0x000fe20008100404 */
[----:B------:R-:W-:Y:S01]  /*45a0*/  NOP ;  /* 0x0000000000007918 */ /* 0x000fe20000000000 */
[----:B-1----:R-:W1:Y:S01]  /*45b0*/  LDS R0, [UR8+0x14] ;  /* 0x00001408ff007984 */ /* 0x002e620008000800 */
[----:B------:R-:W-:-:S04]  /*45c0*/  ULOP3.LUT UR4, UR67, 0xffff, URZ, 0xc0, !UPT ;  /* 0x0000ffff43047892 */ /* 0x000fc8000f8ec0ff */
[----:B------:R-:W-:-:S04]  /*45d0*/  USHF.R.U32.HI UR4, URZ, 0x5, UR4 ;  /* 0x00000005ff047899 */ /* 0x000fc80008011604 */
[----:B------:R-:W-:Y:S02]  /*45e0*/  USHF.L.U32 UR5, UR5, UR4, URZ ;  /* 0x0000000405057299 */ /* 0x000fe400080006ff */
[----:B------:R-:W-:-:S04]  /*45f0*/  USHF.L.U32 UR4, UR6, UR4, URZ ;  /* 0x0000000406047299 */ /* 0x000fc800080006ff */
[----:B-1----:R-:W-:-:S04]  /*4600*/  LOP3.LUT R0, R0, UR5, RZ, 0xc0, !PT ;  /* 0x0000000500007c12 */ /* 0x002fc8000f8ec0ff */
[----:B------:R-:W-:-:S13]  /*4610*/  ISETP.NE.AND P0, PT, R0, UR5, PT ;  /* 0x0000000500007c0c */ /* 0x000fda000bf05270 */
[----:B------:R-:W-:Y:S05]  /*4620*/  @P0 BRA `(.L_x_84) ;  /* 0x0000000000580947 */ /* 0x000fea0003800000 */
[----:B------:R-:W1:Y:S02]  /*4630*/  LDS R0, [UR8+0x18] ;  /* 0x00001808ff007984 */ /* 0x000e640008000800 */
[----:B-1----:R-:W-:-:S04]  /*4640*/  LOP3.LUT R0, R0, UR4, RZ, 0xc0, !PT ;  /* 0x0000000400007c12 */ /* 0x002fc8000f8ec0ff */
[----:B------:R-:W-:-:S13]  /*4650*/  ISETP.NE.AND P0, PT, R0, UR4, PT ;  /* 0x0000000400007c0c */ /* 0x000fda000bf05270 */
[----:B------:R-:W-:Y:S05]  /*4660*/  @P0 BRA `(.L_x_85) ;  /* 0x00000000003c0947 */ /* 0x000fea0003800000 */
[----:B------:R-:W1:Y:S01]  /*4670*/  S2R R2, SR_LANEID ;  /* 0x0000000000027919 */ /* 0x000e620000000000 */
[----:B------:R-:W-:-:S06]  /*4680*/  ULOP3.LUT UR5, URZ, UR5, URZ, 0x33, !UPT ;  /* 0x00000005ff057292 */ /* 0x000fcc000f8e33ff */
[----:B------:R-:W-:-:S04]  /*4690*/  IMAD.U32 R0, RZ, RZ, UR5 ;  /* 0x00000005ff007e24 */ /* 0x000fc8000f8e00ff */
[----:B------:R2:W4:Y:S02]  /*46a0*/  REDUX UR7, R0 ;  /* 0x00000000000773c4 */ /* 0x0005240000000000 */
[----:B------:R1:W-:Y:S01]  /*46b0*/  UTCATOMSWS.AND URZ, UR5 ;  /* 0x0000000500ff79e3 */ /* 0x0003e20008000000 */
[----:B--2---:R-:W-:Y:S01]  /*46c0*/  LOP3.LUT R0, RZ, UR4, RZ, 0x33, !PT ;  /* 0x00000004ff007c12 */ /* 0x004fe2000f8e33ff */
[----:B------:R-:W-:Y:S02]  /*46d0*/  VOTEU.ANY UR4, UPT, PT ;  /* 0x0000000000047886 */ /* 0x000fe400038e0100 */
[----:B------:R-:W-:Y:S02]  /*46e0*/  UFLO.U32 UR4, UR4 ;  /* 0x00000004000472bd */ /* 0x000fe400080e0000 */
[----:B------:R-:W2:Y:S04]  /*46f0*/  REDUX UR6, R0 ;  /* 0x00000000000673c4 */ /* 0x000ea80000000000 */
[----:B-1----:R-:W-:-:S02]  /*4700*/  ISETP.EQ.U32.AND P0, PT, R2, UR4, PT ;  /* 0x0000000402007c0c */ /* 0x002fc4000bf02070 */
[----:B----4-:R-:W-:-:S11]  /*4710*/  MOV R2, UR7 ;  /* 0x0000000700027c02 */ /* 0x010fd60008000f00 */
[----:B------:R1:W-:Y:S01]  /*4720*/  @P0 ATOMS.AND RZ, [UR8+0x14], R2 ;  /* 0x00001402ffff098c */ /* 0x0003e2000a800008 */
[----:B--2---:R-:W-:-:S05]  /*4730*/  IMAD.U32 R0, RZ, RZ, UR6 ;  /* 0x00000006ff007e24 */ /* 0x004fca000f8e00ff */
[----:B------:R1:W-:Y:S01]  /*4740*/  @P0 ATOMS.AND RZ, [UR8+0x18], R0 ;  /* 0x00001800ffff098c */ /* 0x0003e2000a800008 */
[----:B------:R-:W-:Y:S05]  /*4750*/  BRA `(.L_x_86) ;  /* 0x0000000000147947 */ /* 0x000fea0003800000 */
.L_x_85:
[----:B------:R-:W-:Y:S02]  /*4760*/  MOV R2, 0x4780 ;  /* 0x0000478000027802 */ /* 0x000fe40000000f00 */
[----:B---3-5:R-:W-:Y:S05]  /*4770*/  CALL.REL.NOINC `($__internal_0_$__cuda_sm10x_tcgen05_guardrail_trap_col_being_dealloced_not_returned_by_alloc) ;  /* 0x0000008c002c7944 */ /* 0x028fea0003c00000 */
[----:B------:R-:W-:Y:S05]  /*4780*/  BRA `(.L_x_86) ;  /* 0x0000000000087947 */ /* 0x000fea0003800000 */
.L_x_84:
[----:B------:R-:W-:Y:S02]  /*4790*/  MOV R2, 0x47b0 ;  /* 0x000047b000027802 */ /* 0x000fe40000000f00 */
[----:B---3-5:R-:W-:Y:S05]  /*47a0*/  CALL.REL.NOINC `($__internal_2_$__cuda_sm10x_tcgen05_guardrail_trap_unallocated_columns_being_dealloced) ;  /* 0x0000008c00387944 */ /* 0x028fea0003c00000 */
.L_x_86:
[----:B------:R-:W-:Y:S01]  /*47b0*/  NOP ;  /* 0x0000000000007918 */ /* 0x000fe20000000000 */
[----:B------:R-:W-:Y:S05]  /*47c0*/  EXIT ;  /* 0x000000000000794d */ /* 0x000fea0003800000 */
.L_x_57:
[----:B------:R-:W-:-:S09]  /*47d0*/  UISETP.NE.OR UP0, UPT, UR18, 0x3, !UP3 ;  /* 0x000000031200788c */ /* 0x000fd2000df05670 */
[----:B------:R-:W-:Y:S05]  /*47e0*/  BRA.U UP0, `(.L_x_87) ;  /* 0x0000001900947547 */ /* 0x000fea000b800000 */
[----:B------:R-:W1:Y:S01]  /*47f0*/  LDCU UR38, c[0x0][0x370] ;  /* 0x00006e00ff2677ac */ /* 0x000e620008000800 */
[----:B------:R-:W2:Y:S01]  /*4800*/  LDC.64 R16, c[0x0][0x348] ;  /* 0x0000d200ff107b82 */ /* 0x000ea20000000a00 */
[----:B------:R-:W-:Y:S01]  /*4810*/  HFMA2 R14, -RZ, RZ, 0, 0 ;  /* 0x00000000ff0e7431 */ /* 0x000fe200000001ff */
[----:B------:R-:W-:Y:S01]  /*4820*/  MOV R13, RZ ;  /* 0x000000ff000d7202 */ /* 0x000fe20000000f00 */
[----:B------:R-:W1:Y:S01]  /*4830*/  LDCU.128 UR56, c[0x0][0xb10] ;  /* 0x00016200ff3877ac */ /* 0x000e620008000c00 */
[----:B------:R-:W-:Y:S01]  /*4840*/  HFMA2 R7, -RZ, RZ, 0, 0.0078125 ;  /* 0x00002000ff077431 */ /* 0x000fe200000001ff */
[----:B------:R-:W3:Y:S03]  /*4850*/  LDCU UR37, c[0x0][0x374] ;  /* 0x00006e80ff2577ac */ /* 0x000ee60008000800 */
[----:B------:R-:W4:Y:S01]  /*4860*/  LDC.64 R2, c[0x0][0x888] ;  /* 0x00022200ff027b82 */ /* 0x000f220000000a00 */
[----:B------:R-:W3:Y:S01]  /*4870*/  LDCU UR15, c[0x0][0xb0c] ;  /* 0x00016180ff0f77ac */ /* 0x000ee20008000800 */
[----:B------:R-:W2:Y:S06]  /*4880*/  LDCU UR47, c[0x0][0xb20] ;  /* 0x00016400ff2f77ac */ /* 0x000eac0008000800 */
[----:B------:R-:W4:Y:S01]  /*4890*/  LDC.64 R4, c[0x0][0x890] ;  /* 0x00022400ff047b82 */ /* 0x000f220000000a00 */
[----:B------:R-:W2:Y:S01]  /*48a0*/  LDCU UR4, c[0x0][0xb30] ;  /* 0x00016600ff0477ac */ /* 0x000ea20008000800 */
[----:B-1----:R-:W-:-:S02]  /*48b0*/  UIMAD.WIDE.U32 UR8, UR38, UR56, URZ ;  /* 0x00000038260872a5 */ /* 0x002fc4000f8e00ff */
[----:B---3--:R-:W-:Y:S01]  /*48c0*/  UIMAD.WIDE.U32 UR6, UR37, UR59, URZ ;  /* 0x0000003b250672a5 */ /* 0x008fe2000f8e00ff */
[----:B------:R-:W-:Y:S01]  /*48d0*/  UMOV UR21, 0x400 ;  /* 0x0000040000157882 */ /* 0x000fe20000000000 */
[----:B------:R-:W-:Y:S02]  /*48e0*/  UPLOP3.LUT UP1, UPT, UPT, UPT, UPT, 0x40, 0x4 ;  /* 0x000000000004789c */ /* 0x000fe40003f2e870 */
[----:B------:R-:W-:Y:S01]  /*48f0*/  ULEA UR21, UR53, UR21, 0x18 ;  /* 0x0000001535157291 */ /* 0x000fe2000f8ec0ff */
[----:B------:R-:W-:Y:S02]  /*4900*/  UMOV UR8, UR9 ;  /* 0x0000000900087c82 */ /* 0x000fe40008000000 */
[----:B------:R-:W-:Y:S01]  /*4910*/  UMOV UR6, UR7 ;  /* 0x0000000700067c82 */ /* 0x000fe20008000000 */
[----:B------:R-:W-:Y:S02]  /*4920*/  UISETP.GE.AND UP0, UPT, UR45, 0x1, UPT ;  /* 0x000000012d00788c */ /* 0x000fe4000bf06270 */
[----:B------:R-:W-:Y:S01]  /*4930*/  UISETP.NE.AND UP4, UPT, UR45, 0x1, UPT ;  /* 0x000000012d00788c */ /* 0x000fe2000bf85270 */
[----:B------:R-:W1:Y:S01]  /*4940*/  LDCU.64 UR22, c[0x0][0xb28] ;  /* 0x00016500ff1677ac */ /* 0x000e620008000a00 */
[----:B------:R-:W-:-:S02]  /*4950*/  UISETP.NE.AND UP6, UPT, UR15, 0x1, UPT ;  /* 0x000000010f00788c */ /* 0x000fc4000bfc5270 */
[----:B------:R-:W-:Y:S02]  /*4960*/  UISETP.NE.AND UP5, UPT, UR58, 0x1, UPT ;  /* 0x000000013a00788c */ /* 0x000fe4000bfa5270 */
[----:B------:R-:W-:Y:S02]  /*4970*/  UIADD3 UR49, UPT, UPT, UR21, 0x40, URZ ;  /* 0x0000004015317890 */ /* 0x000fe4000fffe0ff */
[----:B------:R-:W-:Y:S02]  /*4980*/  UIADD3 UR41, UPT, UPT, UR21, 0x48, URZ ;  /* 0x0000004815297890 */ /* 0x000fe4000fffe0ff */
[----:B------:R-:W-:Y:S02]  /*4990*/  UIADD3 UR33, UPT, UPT, UR21, 0x50, URZ ;  /* 0x0000005015217890 */ /* 0x000fe4000fffe0ff */
[----:B------:R-:W-:Y:S02]  /*49a0*/  UIADD3 UR25, UPT, UPT, UR21, 0x58, URZ ;  /* 0x0000005815197890 */ /* 0x000fe4000fffe0ff */
[----:B------:R-:W-:-:S02]  /*49b0*/  USHF.R.U32.HI UR46, URZ, UR57, UR8 ;  /* 0x00000039ff2e7299 */ /* 0x000fc40008011608 */
[----:B--2---:R-:W-:Y:S02]  /*49c0*/  USHF.R.U32.HI UR39, URZ, UR47, UR6 ;  /* 0x0000002fff277299 */ /* 0x004fe40008011606 */
[----:B------:R-:W-:-:S11]  /*49d0*/  UISETP.NE.AND UP3, UPT, UR4, 0x1, UPT ;  /* 0x000000010400788c */ /* 0x000fd6000bf65270 */
.L_x_102:
[C---:B------:R-:W-:Y:S02]  /*49e0*/  LEA R12, R14.reuse, UR21, 0x3 ;  /* 0x000000150e0c7c11 */ /* 0x040fe4000f8e18ff */
[----:B------:R-:W-:Y:S02]  /*49f0*/  SHF.L.U32 R0, R13, 0x1f, RZ ;  /* 0x0000001f0d007819 */ /* 0x000fe400000006ff */
[----:B------:R-:W-:Y:S02]  /*4a00*/  LEA R8, R14, UR21, 0x4 ;  /* 0x000000150e087c11 */ /* 0x000fe4000f8e20ff */
[----:B--2---:R-:W2:Y:S02]  /*4a10*/  SYNCS.PHASECHK.TRANS64.TRYWAIT P0, [R12+URZ+0x90], R0 ;  /* 0x000090000c0075a7 */ /* 0x004ea400080011ff */
[----:B--2---:R-:W-:Y:S05]  /*4a20*/  @!P0 BRA `(.L_x_88) ;  /* 0x0000008000808947 */ /* 0x004fea0003800000 */
.L_x_217:
[----:B------:R-:W3:Y:S01]  /*4a30*/  LDS.128 R8, [R8+0x120] ;  /* 0x0001200008087984 */ /* 0x000ee20000000c00 */
[----:B------:R-:W-:Y:S01]  /*4a40*/  UISETP.GE.AND UP0, UPT, UR45, 0x1, UPT ;  /* 0x000000012d00788c */ /* 0x000fe2000bf06270 */
[----:B------:R-:W-:Y:S01]  /*4a50*/  @!PT LDS RZ, [RZ] ;  /* 0x00000000fffff984 */ /* 0x000fe20000000800 */
[----:B------:R-:W-:Y:S01]  /*4a60*/  @!PT LDS RZ, [RZ] ;  /* 0x00000000fffff984 */ /* 0x000fe20000000800 */
[----:B------:R-:W-:Y:S01]  /*4a70*/  @!PT LDS RZ, [RZ] ;  /* 0x00000000fffff984 */ /* 0x000fe20000000800 */
[----:B------:R-:W-:Y:S01]  /*4a80*/  @!PT LDS RZ, [RZ] ;  /* 0x00000000fffff984 */ /* 0x000fe20000000800 */
[----:B------:R1:W-:Y:S06]  /*4a90*/  MEMBAR.ALL.CTA ;  /* 0x0000000000007992 */ /* 0x0003ec0000008000 */
[----:B-1----:R-:W1:Y:S01]  /*4aa0*/  FENCE.VIEW.ASYNC.S ;  /* 0x00000000000073c6 */ /* 0x002e620000000000 */
[----:B---3--:R-:W-:Y:S11]  /*4ab0*/  LOP3.LUT P0, RZ, R10, 0x1, RZ, 0xc0, !PT ;  /* 0x000000010aff7812 */ /* 0x008ff6000780c0ff */
[----:B------:R-:W-:Y:S02]  /*4ac0*/  @!UPT UIADD3 URZ, UPT, UPT, URZ, URZ, URZ ;  /* 0x000000fffffff290 */ /* 0x000fe4000fffe0ff */
[----:B-1----:R-:W-:Y:S01]  /*4ad0*/  VOTEU.ANY UP2, P0 ;  /* 0x0000000000ff7886 */ /* 0x002fe20000040100 */
[----:B------:R-:W-:Y:S11]  /*4ae0*/  PLOP3.LUT P0, PT, PT, PT, UP2, 0x80, 0x8 ;  /* 0x000000000008781c */ /* 0x000ff60003f0f028 */
[----:B------:R-:W-:Y:S02]  /*4af0*/  @!UPT UIADD3 URZ, UPT, UPT, URZ, URZ, URZ ;  /* 0x000000fffffff290 */ /* 0x000fe4000fffe0ff */
[----:B--2---:R-:W-:Y:S02]  /*4b00*/  @P0 SHF.R.U32.HI R0, RZ, 0x10, R9 ;  /* 0x00000010ff000819 */ /* 0x004fe40000011609 */
[----:B------:R-:W-:Y:S02]  /*4b10*/  @P0 MOV R6, R8 ;  /* 0x0000000800060202 */ /* 0x000fe40000000f00 */
[----:B------:R-:W-:Y:S01]  /*4b20*/  @P0 R2UR UR4, R0 ;  /* 0x00000000000402ca */ /* 0x000fe200000e0000 */
[----:B------:R-:W-:Y:S01]  /*4b30*/  VIADD R0, R12, 0xa0 ;  /* 0x000000a00c007836 */ /* 0x000fe20000000000 */
[----:B------:R-:W-:Y:S02]  /*4b40*/  @P0 LOP3.LUT R8, R9, 0xffff, RZ, 0xc0, !PT ;  /* 0x0000ffff09080812 */ /* 0x000fe400078ec0ff */
[----:B------:R-:W-:Y:S02]  /*4b50*/  @P0 R2UR UR6, R6 ;  /* 0x00000000060602ca */ /* 0x000fe400000e0000 */
[----:B------:R-:W-:Y:S02]  /*4b60*/  PRMT R0, RZ, 0x654, R0 ;  /* 0x00000654ff007816 */ /* 0x000fe40000000000 */
[----:B------:R-:W-:Y:S02]  /*4b70*/  @P0 R2UR UR5, R8 ;  /* 0x00000000080502ca */ /* 0x000fe400000e0000 */
[----:B------:R1:W-:Y:S03]  /*4b80*/  SYNCS.ARRIVE.TRANS64.RED.A1T0 RZ, [R0+URZ], RZ ;  /* 0x000000ff00ff79a7 */ /* 0x0003e600081004ff */
[----:B------:R-:W-:Y:S04]  /*4b90*/  @UP2 UMOV UR31, UR4 ;  /* 0x00000004001f2c82 */ /* 0x000fe80008000000 */
[----:B------:R-:W-:Y:S04]  /*4ba0*/  @UP2 UMOV UR14, UR6 ;  /* 0x00000006000e2c82 */ /* 0x000fe80008000000 */
[----:B------:R-:W-:Y:S01]  /*4bb0*/  @UP2 UMOV UR13, UR5 ;  /* 0x00000005000d2c82 */ /* 0x000fe20008000000 */
[----:B------:R-:W-:Y:S05]  /*4bc0*/  BRA.U !UP0, `(.L_x_89) ;  /* 0x0000000108a47547 */ /* 0x000fea000b800000 */
[----:B------:R-:W-:Y:S02]  /*4bd0*/  UIMAD.WIDE.U32 UR16, UR13, UR59, URZ ;  /* 0x0000003b0d1072a5 */ /* 0x000fe4000f8e00ff */
[----:B------:R-:W-:Y:S02]  /*4be0*/  UIMAD.WIDE.U32 UR18, UR14, UR56, URZ ;  /* 0x000000380e1272a5 */ /* 0x000fe4000f8e00ff */
[----:B------:R-:W-:Y:S02]  /*4bf0*/  USEL UR4, UR37, UR39, !UP5 ;  /* 0x0000002725047287 */ /* 0x000fe4000e800000 */
[----:B------:R-:W-:Y:S02]  /*4c00*/  USEL UR7, UR38, UR46, !UP6 ;  /* 0x0000002e26077287 */ /* 0x000fe4000f000000 */
[----:B------:R-:W-:Y:S02]  /*4c10*/  UIMAD.WIDE.U32 UR8, UR4, UR22, URZ ;  /* 0x00000016040872a5 */ /* 0x000fe4000f8e00ff */
[----:B------:R-:W-:Y:S01]  /*4c20*/  UIMAD.WIDE.U32 UR10, UR7, UR22, URZ ;  /* 0x00000016070a72a5 */ /* 0x000fe2000f8e00ff */
[----:B------:R-:W-:Y:S02]  /*4c30*/  UMOV UR5, UR17 ;  /* 0x0000001100057c82 */ /* 0x000fe40008000000 */
[----:B------:R-:W-:Y:S03]  /*4c40*/  USHF.R.U32.HI UR6, URZ, UR47, UR5 ;  /* 0x0000002fff067299 */ /* 0x000fe60008011605 */
[----:B------:R-:W-:Y:S01]  /*4c50*/  UMOV UR5, UR19 ;  /* 0x0000001300057c82 */ /* 0x000fe20008000000 */
[----:B------:R-:W-:Y:S02]  /*4c60*/  USEL UR6, UR13, UR6, !UP5 ;  /* 0x000000060d067287 */ /* 0x000fe4000e800000 */
[----:B------:R-:W-:Y:S03]  /*4c70*/  USHF.R.U32.HI UR12, URZ, UR57, UR5 ;  /* 0x00000039ff0c7299 */ /* 0x000fe60008011605 */
[----:B------:R-:W-:Y:S02]  /*4c80*/  UMOV UR5, UR9 ;  /* 0x0000000900057c82 */ /* 0x000fe40008000000 */
[----:B------:R-:W-:Y:S03]  /*4c90*/  @UP4 USHF.R.U32.HI UR4, URZ, UR23, UR5 ;  /* 0x00000017ff044299 */ /* 0x000fe60008011605 */
[----:B------:R-:W-:Y:S01]  /*4ca0*/  UMOV UR5, UR11 ;  /* 0x0000000b00057c82 */ /* 0x000fe20008000000 */
[----:B------:R-:W-:Y:S02]  /*4cb0*/  UIMAD UR4, UR45, UR4, URZ ;  /* 0x000000042d0472a4 */ /* 0x000fe4000f8e02ff */
[----:B------:R-:W-:Y:S02]  /*4cc0*/  @UP4 USHF.R.U32.HI UR7, URZ, UR23, UR5 ;  /* 0x00000017ff074299 */ /* 0x000fe40008011605 */
[----:B------:R-:W-:Y:S02]  /*4cd0*/  UIMAD.WIDE.U32 UR10, UR6, UR22, URZ ;  /* 0x00000016060a72a5 */ /* 0x000fe4000f8e00ff */
[----:B------:R-:W-:Y:S02]  /*4ce0*/  USEL UR5, UR14, UR12, !UP6 ;  /* 0x0000000c0e057287 */ /* 0x000fe4000f000000 */
[----:B------:R-:W-:Y:S02]  /*4cf0*/  UIMAD UR8, UR45, UR7, URZ ;  /* 0x000000072d0872a4 */ /* 0x000fe4000f8e02ff */
[----:B------:R-:W-:Y:S03]  /*4d00*/  UISETP.GE.AND UP0, UPT, UR6, UR4, UPT ;  /* 0x000000040600728c */ /* 0x000fe6000bf06270 */
[----:B------:R-:W-:Y:S01]  /*4d10*/  UMOV UR4, UR11 ;  /* 0x0000000b00047c82 */ /* 0x000fe20008000000 */
[----:B------:R-:W-:Y:S02]  /*4d20*/  UISETP.GE.OR UP0, UPT, UR5, UR8, UP0 ;  /* 0x000000080500728c */ /* 0x000fe40008706670 */
[----:B------:R-:W-:Y:S02]  /*4d30*/  USHF.R.U32.HI UR4, URZ, UR23, UR4 ;  /* 0x00000017ff047299 */ /* 0x000fe40008011604 */
[----:B------:R-:W-:Y:S02]  /*4d40*/  UIMAD.WIDE.U32 UR8, UR5, UR22, URZ ;  /* 0x00000016050872a5 */ /* 0x000fe4000f8e00ff */
[----:B------:R-:W-:Y:S04]  /*4d50*/  USEL UR10, UR6, UR4, !UP4 ;  /* 0x00000004060a7287 */ /* 0x000fe8000e000000 */
[----:B------:R-:W-:Y:S01]  /*4d60*/  UIADD3 UR11, UPT, UPT, -UR10, URZ, URZ ;  /* 0x000000ff0a0b7290 */ /* 0x000fe2000fffe1ff */
[----:B------:R-:W-:Y:S02]  /*4d70*/  @!UP0 UMOV UR4, UR9 ;  /* 0x0000000900048c82 */ /* 0x000fe40008000000 */
[----:B------:R-:W-:Y:S02]  /*4d80*/  @!UP0 USHF.R.U32.HI UR4, URZ, UR23, UR4 ;  /* 0x00000017ff048299 */ /* 0x000fe40008011604 */
[----:B------:R-:W-:Y:S02]  /*4d90*/  UIMAD UR8, UR45, UR11, UR6 ;  /* 0x0000000b2d0872a4 */ /* 0x000fe4000f8e0206 */
[----:B------:R-:W-:Y:S04]  /*4da0*/  @!UP0 USEL UR4, UR5, UR4, !UP4 ;  /* 0x0000000405048287 */ /* 0x000fe8000e000000 */
[----:B------:R-:W-:Y:S02]  /*4db0*/  @!UP0 UIMAD UR7, UR7, UR8, UR4 ;  /* 0x00000008070782a4 */ /* 0x000fe4000f8e0204 */
[----:B------:R-:W-:Y:S02]  /*4dc0*/  @!UP0 UIADD3 UR9, UPT, UPT, UR10, -UR4, URZ ;  /* 0x800000040a098290 */ /* 0x000fe4000fffe0ff */
[----:B------:R-:W-:Y:S02]  /*4dd0*/  UIADD3 UR8, UPT, UPT, -UR6, URZ, URZ ;  /* 0x000000ff06087290 */ /* 0x000fe4000fffe1ff */
[----:B------:R-:W-:Y:S02]  /*4de0*/  UIADD3 UR4, UPT, UPT, -UR5, URZ, URZ ;  /* 0x000000ff05047290 */ /* 0x000fe4000fffe1ff */
[----:B------:R-:W-:Y:S03]  /*4df0*/  @!UP0 UIMAD UR6, UR9, UR45, UR5 ;  /* 0x0000002d090682a4 */ /* 0x000fe6000f8e0205 */
[----:B------:R-:W-:Y:S01]  /*4e00*/  @!UP0 UMOV UR5, UR7 ;  /* 0x0000000700058c82 */ /* 0x000fe20008000000 */
[----:B------:R-:W-:Y:S02]  /*4e10*/  UIMAD UR7, UR15, UR4, UR14 ;  /* 0x000000040f0772a4 */ /* 0x000fe4000f8e020e */
[----:B------:R-:W-:Y:S02]  /*4e20*/  UIMAD UR4, UR58, UR8, UR13 ;  /* 0x000000083a0472a4 */ /* 0x000fe4000f8e020d */
[----:B------:R-:W-:Y:S02]  /*4e30*/  UIMAD UR14, UR5, UR15, UR7 ;  /* 0x0000000f050e72a4 */ /* 0x000fe4000f8e0207 */
[----:B------:R-:W-:Y:S11]  /*4e40*/  UIMAD UR13, UR6, UR58, UR4 ;  /* 0x0000003a060d72a4 */ /* 0x000ff6000f8e0204 */
[----:B------:R-:W-:Y:S01]  /*4e50*/  @!UPT UIADD3 URZ, UPT, UPT, URZ, URZ, URZ ;  /* 0x000000fffffff290 */ /* 0x000fe2000fffe0ff */
.L_x_89:
[----:B------:R-:W2:Y:S01]  /*4e60*/  @!UP3 LDCU.128 UR8, c[0x0][0xb10] ;  /* 0x00016200ff08b7ac */ /* 0x000ea20008000c00 */
[----:B------:R-:W-:Y:S01]  /*4e70*/  IMAD.MOV.U32 R10, RZ, RZ, 0x1 ;  /* 0x00000001ff0a7424 */ /* 0x000fe200078e00ff */
[C---:B----4-:R-:W-:Y:S02]  /*4e80*/  ISETP.NE.U32.AND P1, PT, R4.reuse, RZ, PT ;  /* 0x000000ff0400720c */ /* 0x050fe40003f25070 */
[----:B------:R-:W-:Y:S02]  /*4e90*/  ISETP.NE.U32.AND P0, PT, R4, RZ, PT ;  /* 0x000000ff0400720c */ /* 0x000fe40003f05070 */
[C---:B------:R-:W-:Y:S01]  /*4ea0*/  ISETP.NE.AND.EX P1, PT, R5.reuse, RZ, PT, P1 ;  /* 0x000000ff0500720c */ /* 0x040fe20003f25310 */
[----:B------:R-:W3:Y:S01]  /*4eb0*/  @!UP3 LDCU UR5, c[0x0][0xb0c] ;  /* 0x00016180ff05b7ac */ /* 0x000ee20008000800 */
[----:B------:R-:W-:Y:S02]  /*4ec0*/  ISETP.NE.AND.EX P0, PT, R5, RZ, PT, P0 ;  /* 0x000000ff0500720c */ /* 0x000fe40003f05300 */
[----:B------:R-:W-:Y:S01]  /*4ed0*/  SHF.L.U32 R10, R10, 0x1f, RZ ;  /* 0x0000001f0a0a7819 */ /* 0x000fe200000006ff */
[----:B------:R-:W-:Y:S02]  /*4ee0*/  USHF.L.U32 UR50, UR24, 0x8, URZ ;  /* 0x0000000818327899 */ /* 0x000fe400080006ff */
[----:B------:R-:W-:Y:S02]  /*4ef0*/  USHF.L.U32 UR51, UR20, 0x6, URZ ;  /* 0x0000000614337899 */ /* 0x000fe400080006ff */
[----:B--2---:R-:W-:Y:S07]  /*4f00*/  UIMAD.WIDE.U32 UR6, UR14, UR8, URZ ;  /* 0x000000080e0672a5 */ /* 0x004fee000f8e00ff */
[----:B------:R-:W-:Y:S01]  /*4f10*/  @!UP3 UMOV UR4, UR7 ;  /* 0x000000070004bc82 */ /* 0x000fe20008000000 */
[----:B---3--:R-:W-:Y:S02]  /*4f20*/  @!UP3 UISETP.NE.AND UP0, UPT, UR5, 0x1, UPT ;  /* 0x000000010500b88c */ /* 0x008fe4000bf05270 */
[----:B------:R-:W-:Y:S02]  /*4f30*/  @!UP3 USHF.R.U32.HI UR4, URZ, UR9, UR4 ;  /* 0x00000009ff04b299 */ /* 0x000fe40008011604 */
[----:B------:R-:W-:Y:S02]  /*4f40*/  UIMAD.WIDE.U32 UR6, UR13, UR11, URZ ;  /* 0x0000000b0d0672a5 */ /* 0x000fe4000f8e00ff */
[----:B------:R-:W-:Y:S02]  /*4f50*/  @!UP3 USEL UR8, UR14, UR4, !UP0 ;  /* 0x000000040e08b287 */ /* 0x000fe4000c000000 */
[----:B------:R-:W-:Y:S03]  /*4f60*/  @!UP3 UISETP.NE.AND UP0, UPT, UR10, 0x1, UPT ;  /* 0x000000010a00b88c */ /* 0x000fe6000bf05270 */
[----:B------:R-:W-:Y:S02]  /*4f70*/  @!UP3 UMOV UR6, UR7 ;  /* 0x000000070006bc82 */ /* 0x000fe40008000000 */
[----:B------:R-:W2:Y:S02]  /*4f80*/  @!UP3 LDCU UR4, c[0x0][0xb20] ;  /* 0x00016400ff04b7ac */ /* 0x000ea40008000800 */
[----:B--2---:R-:W-:Y:S04]  /*4f90*/  @!UP3 USHF.R.U32.HI UR6, URZ, UR4, UR6 ;  /* 0x00000004ff06b299 */ /* 0x004fe80008011606 */
[----:B------:R-:W-:Y:S04]  /*4fa0*/  @!UP3 USEL UR6, UR13, UR6, !UP0 ;  /* 0x000000060d06b287 */ /* 0x000fe8000c000000 */
[----:B------:R-:W-:Y:S02]  /*4fb0*/  @!UP3 UIADD3 UR4, UPT, UPT, -UR8, UR6, URZ ;  /* 0x000000060804b290 */ /* 0x000fe4000fffe1ff */
[----:B------:R-:W-:Y:S02]  /*4fc0*/  @!UP3 UIADD3 UR6, UPT, UPT, UR8, -UR6, URZ ;  /* 0x800000060806b290 */ /* 0x000fe4000fffe0ff */
[----:B------:R-:W-:Y:S02]  /*4fd0*/  @!UP3 UIMAD UR14, UR4, UR5, UR14 ;  /* 0x00000005040eb2a4 */ /* 0x000fe4000f8e020e */
[----:B------:R-:W-:Y:S01]  /*4fe0*/  @!UP3 UIMAD UR13, UR6, UR10, UR13 ;  /* 0x0000000a060db2a4 */ /* 0x000fe2000f8e020d */
[----:B------:R-:W-:Y:S11]  /*4ff0*/  BRA.U UP1, `(.L_x_90) ;  /* 0x0000000101107547 */ /* 0x000ff6000b800000 */
[----:B------:R-:W-:Y:S04]  /*5000*/  MOV R6, UR54 ;  /* 0x0000003600067c02 */ /* 0x000fe80008000f00 */
[----:B------:R-:W-:Y:S04]  /*5010*/  SHF.L.U32 R6, R6, 0x1f, RZ ;  /* 0x0000001f06067819 */ /* 0x000fe800000006ff */
[----:B------:R-:W2:Y:S02]  /*5020*/  SYNCS.PHASECHK.TRANS64.TRYWAIT P2, [UR21+0x88], R6 ;  /* 0x00008806ff0075a7 */ /* 0x000ea40008041115 */
[----:B--2---:R-:W-:Y:S05]  /*5030*/  @!P2 BRA `(.L_x_91) ;  /* 0x0000007c0010a947 */ /* 0x004fea0003800000 */
.L_x_90:
[----:B------:R-:W-:Y:S05]  /*5040*/  @!P1 BRA `(.L_x_92) ;  /* 0x0000000000309947 */ /* 0x000fea0003800000 */
[----:B------:R-:W-:Y:S01]  /*5050*/  ISETP.NE.U32.AND P1, PT, R2, RZ, PT ;  /* 0x000000ff0200720c */ /* 0x000fe20003f25070 */
[----:B------:R-:W2:Y:S01]  /*5060*/  LDCU.64 UR4, c[0x0][0x358] ;  /* 0x00006b00ff0477ac */ /* 0x000ea20008000a00 */
[----:B------:R-:W-:Y:S02]  /*5070*/  IMAD.MOV.U32 R52, RZ, RZ, 0x1 ;  /* 0x00000001ff347424 */ /* 0x000fe400078e00ff */
[----:B------:R-:W-:Y:S11]  /*5080*/  ISETP.NE.AND.EX P1, PT, R3, RZ, PT, P1 ;  /* 0x000000ff0300720c */ /* 0x000ff60003f25310 */
[----:B------:R-:W-:Y:S02]  /*5090*/  @!UPT UIADD3 URZ, UPT, UPT, URZ, URZ, URZ ;  /* 0x000000fffffff290 */ /* 0x000fe4000fffe0ff */
[----:B------:R-:W3:Y:S01]  /*50a0*/  @P1 LDC.64 R8, c[0x0][0x888] ;  /* 0x00022200ff081b82 */ /* 0x000ee20000000a00 */
[----:B-1----:R-:W-:Y:S04]  /*50b0*/  @P1 IMAD R0, R4, UR36, RZ ;  /* 0x0000002404001c24 */ /* 0x002fe8000f8e02ff */
[----:B---3--:R-:W-:Y:S04]  /*50c0*/  @P1 IMAD.WIDE R8, R0, 0x4, R8 ;  /* 0x0000000400081825 */ /* 0x008fe800078e0208 */
[----:B------:R-:W-:Y:S01]  /*50d0*/  HFMA2 R0, -RZ, RZ, 0, 5.9604644775390625e-08 ;  /* 0x00000001ff007431 */ /* 0x000fe200000001ff */
[----:B--2--5:R2:W5:Y:S04]  /*50e0*/  @P1 LDG.E R27, desc[UR4][R8.64] ;  /* 0x00000004081b1981 */ /* 0x024568000c1e1900 */
[----:B------:R-:W-:Y:S01]  /*50f0*/  @!P1 PRMT R52, R0, 0x7610, R52 ;  /* 0x0000761000349816 */ /* 0x000fe20000000034 */
[----:B--2---:R-:W3:Y:S06]  /*5100*/  @!P1 LDC R27, c[0x0][0x880] ;  /* 0x00022000ff1b9b82 */ /* 0x004eec0000000800 */
.L_x_92:
[----:B---3-5:R-:W-:Y:S01]  /*5110*/  @!P0 FSETP.EQ.AND P1, PT, R27, RZ, PT ;  /* 0x000000ff1b00820b */ /* 0x028fe20003f22000 */
[----:B------:R-:W-:Y:S01]  /*5120*/  @!UPT UIADD3 URZ, UPT, UPT, URZ, URZ, URZ ;  /* 0x000000fffffff290 */ /* 0x000fe2000fffe0ff */
[----:B------:R-:W-:Y:S11]  /*5130*/  @!P0 BRA `(.L_x_93) ;  /* 0x0000000000188947 */ /* 0x000ff60003800000 */
[----:B------:R-:W-:Y:S02]  /*5140*/  LOP3.LUT P0, RZ, R52, 0xff, RZ, 0xc0, !PT ;  /* 0x000000ff34ff7812 */ /* 0x000fe4000780c0ff */
[----:B------:R-:W-:Y:S04]  /*5150*/  ISETP.NE.U32.AND P1, PT, R2, RZ, PT ;  /* 0x000000ff0200720c */ /* 0x000fe80003f25070 */
[----:B------:R-:W-:Y:S04]  /*5160*/  ISETP.NE.AND.EX P1, PT, R3, RZ, PT, P1 ;  /* 0x000000ff0300720c */ /* 0x000fe80003f25310 */
[----:B------:R-:W-:Y:S03]  /*5170*/  PLOP3.LUT P1, PT, P1, PT, PT, 0x8, 0x80 ;  /* 0x000000000080781c */ /* 0x000fe60000f2e170 */
[----:B------:R-:W-:Y:S11]  /*5180*/  @P0 FSETP.EQ.AND P1, PT, R27, RZ, PT ;  /* 0x000000ff1b00020b */ /* 0x000ff60003f22000 */
[----:B------:R-:W-:Y:S02]  /*5190*/  @!UPT UIADD3 URZ, UPT, UPT, URZ, URZ, URZ ;  /* 0x000000fffffff290 */ /* 0x000fe4000fffe0ff */
.L_x_93:
[----:B------:R-:W2:Y:S01]  /*51a0*/  SYNCS.PHASECHK.TRANS64.TRYWAIT P2, [UR21+0x60], R10 ;  /* 0x0000600aff0075a7 */ /* 0x000ea20008041115 */
[----:B------:R-:W-:Y:S04]  /*51b0*/  ELECT P0, URZ, PT ;  /* 0x0000000000ff782f */ /* 0x000fe80003800000 */
[----:B------:R-:W-:Y:S11]  /*51c0*/  PLOP3.LUT P1, PT, P1, P0, PT, 0xf2, 0x2f ;  /* 0x00000000002f781c */ /* 0x000ff60000f21e72 */
[----:B------:R-:W-:Y:S02]  /*51d0*/  @!UPT UIADD3 URZ, UPT, UPT, URZ, URZ, URZ ;  /* 0x000000fffffff290 */ /* 0x000fe4000fffe0ff */
[----:B------:R-:W-:Y:S05]  /*51e0*/  @!P1 IADD3 R8, P0, PT, R16, 0x580, RZ ;  /* 0x0000058010089810 */ /* 0x000fea0007f1e0ff */
[----:B-1----:R-:W-:Y:S01]  /*51f0*/  @!P1 IMAD.X R6, RZ, RZ, R17, P0 ;  /* 0x000000ffff069224 */ /* 0x002fe200000e0611 */
[----:B--2---:R-:W-:Y:S07]  /*5200*/  @!P2 BRA `(.L_x_94) ;  /* 0x0000007800b4a947 */ /* 0x004fee0003800000 */
.L_x_220:
[----:B------:R-:W-:Y:S01]  /*5210*/  @!P1 R2UR UR5, R8 ;  /* 0x00000000080592ca */ /* 0x000fe200000e0000 */
[----:B------:R-:W-:Y:S01]  /*5220*/  VOTEU.ALL UP0, P1 ;  /* 0x0000000000ff7886 */ /* 0x000fe20000800000 */
[----:B------:R-:W-:Y:S01]  /*5230*/  @!P1 R2UR UR4, R6 ;  /* 0x00000000060492ca */ /* 0x000fe200000e0000 */
[----:B------:R-:W-:Y:S01]  /*5240*/  UMOV UR16, 0x0 ;  /* 0x0000000000107882 */ /* 0x000fe20000000000 */
[----:B------:R-:W-:Y:S01]  /*5250*/  UMOV UR17, 0x10000000 ;  /* 0x1000000000117882 */ /* 0x000fe20000000000 */
[----:B------:R-:W-:Y:S01]  /*5260*/  UMOV UR52, UR36 ;  /* 0x0000002400347c82 */ /* 0x000fe20008000000 */
[----:B------:R-:W-:Y:S01]  /*5270*/  @!UP0 UIADD3 UR48, UPT, UPT, UR21, 0x200, URZ ;  /* 0x0000020015308890 */ /* 0x000fe2000fffe0ff */
[----:B-1----:R-:W-:Y:S01]  /*5280*/  @!P1 IMAD.MOV.U32 R0, RZ, RZ, 0x2000 ;  /* 0x00002000ff009424 */ /* 0x002fe200078e00ff */
[----:B------:R-:W-:Y:S02]  /*5290*/  @!UP0 UIADD3 UR10, UPT, UPT, UR50, 0x80, URZ ;  /* 0x00000080320a8890 */ /* 0x000fe4000fffe0ff */
[----:B------:R-:W-:Y:S01]  /*52a0*/  @!UP0 UIADD3 UR8, UPT, UPT, UR21, 0x1200, URZ ;  /* 0x0000120015088890 */ /* 0x000fe2000fffe0ff */
[----:B------:R-:W-:Y:S02]  /*52b0*/  VOTEU.ALL UP0, P1 ;  /* 0x0000000000ff7886 */ /* 0x000fe40000800000 */
[----:B------:R-:W-:Y:S01]  /*52c0*/  IMAD.U32 R8, RZ, RZ, UR5 ;  /* 0x00000005ff087e24 */ /* 0x000fe2000f8e00ff */
[----:B------:R-:W-:Y:S01]  /*52d0*/  UMOV UR9, UR49 ;  /* 0x0000003100097c82 */ /* 0x000fe20008000000 */
[----:B------:R-:W-:Y:S01]  /*52e0*/  IMAD.U32 R9, RZ, RZ, UR4 ;  /* 0x00000004ff097e24 */ /* 0x000fe2000f8e00ff */
[----:B------:R-:W-:Y:S01]  /*52f0*/  UMOV UR11, UR51 ;  /* 0x00000033000b7c82 */ /* 0x000fe20008000000 */
[----:B------:R-:W-:Y:S01]  /*5300*/  UMOV UR12, UR36 ;  /* 0x00000024000c7c82 */ /* 0x000fe20008000000 */
[----:B------:R-:W-:Y:S01]  /*5310*/  @!P1 R2UR UR4, R8 ;  /* 0x00000000080492ca */ /* 0x000fe200000e0000 */
[----:B------:R-:W-:Y:S01]  /*5320*/  UPRMT UR6, UR53, 0x654, UR49 ;  /* 0x0000065435067896 */ /* 0x000fe20008000031 */
[----:B------:R-:W-:Y:S02]  /*5330*/  @!P1 R2UR UR5, R9 ;  /* 0x00000000090592ca */ /* 0x000fe400000e0000 */
[----:B------:R-:W-:Y:S05]  /*5340*/  @!P1 IADD3 R8, P0, PT, R16, 0x580, RZ ;  /* 0x0000058010089810 */ /* 0x000fea0007f1e0ff */
[----:B------:R-:W-:Y:S06]  /*5350*/  @!P1 IMAD.X R6, RZ, RZ, R17, P0 ;  /* 0x000000ffff069224 */ /* 0x000fec00000e0611 */
[----:B------:R1:W-:Y:S01]  /*5360*/  @!UP0 UTMALDG.3D [UR48], [UR4], desc[UR16] ;  /* 0x00001030040085b4 */ /* 0x0003e20008011000 */
[----:B------:R-:W-:Y:S05]  /*5370*/  VOTEU.ALL UP0, P1 ;  /* 0x0000000000ff7886 */ /* 0x000fea0000800000 */
[----:B------:R1:W-:Y:S01]  /*5380*/  @!UP0 UTMALDG.3D [UR8], [UR4], desc[UR16] ;  /* 0x00001008040085b4 */ /* 0x0003e20008011000 */
[----:B------:R1:W-:Y:S01]  /*5390*/  @!P1 SYNCS.ARRIVE.TRANS64.RED.A0TR RZ, [UR21+0x40], R0 ;  /* 0x00004000ffff99a7 */ /* 0x0003e20008300415 */
[----:B------:R-:W-:Y:S01]  /*53a0*/  SYNCS.ARRIVE.TRANS64.RED.A1T0 RZ, [UR6], RZ ;  /* 0x000000ffffff79a7 */ /* 0x000fe20008100406 */
[----:B------:R-:W2:Y:S02]  /*53b0*/  SYNCS.PHASECHK.TRANS64.TRYWAIT P2, [UR21+0x68], R10 ;  /* 0x0000680aff0075a7 */ /* 0x000ea40008041115 */
[----:B-12---:R-:W-:Y:S05]  /*53c0*/  @!P2 BRA `(.L_x_95) ;  /* 0x00000078005ca947 */ /* 0x006fea0003800000 */
.L_x_222:
        /* <DEDUP_REMOVED lines=9> */
[----:B------:R-:W-:Y:S02]  /*5460*/  @!UP0 UIADD3 UR10, UPT, UPT, UR50, 0x90, URZ ;  /* 0x00000090320a8890 */ /* 0x000fe4000fffe0ff */
[----:B------:R-:W-:Y:S01]  /*5470*/  @!UP0 UIADD3 UR8, UPT, UPT, UR21, 0x3200, URZ ;  /* 0x0000320015088890 */ /* 0x000fe2000fffe0ff */
[----:B------:R-:W-:Y:S01]  /*5480*/  IMAD.U32 R8, RZ, RZ, UR5 ;  /* 0x00000005ff087e24 */ /* 0x000fe2000f8e00ff */
[----:B------:R-:W-:Y:S01]  /*5490*/  VOTEU.ALL UP0, P1 ;  /* 0x0000000000ff7886 */ /* 0x000fe20000800000 */
[----:B------:R-:W-:Y:S01]  /*54a0*/  IMAD.U32 R9, RZ, RZ, UR4 ;  /* 0x00000004ff097e24 */ /* 0x000fe2000f8e00ff */
[----:B------:R-:W-:Y:S01]  /*54b0*/  UMOV UR44, UR36 ;  /* 0x00000024002c7c82 */ /* 0x000fe20008000000 */
[----:B------:R-:W-:Y:S01]  /*54c0*/  UMOV UR9, UR41 ;  /* 0x0000002900097c82 */ /* 0x000fe20008000000 */
[----:B------:R-:W-:Y:S01]  /*54d0*/  @!P1 R2UR UR4, R8 ;  /* 0x00000000080492ca */ /* 0x000fe200000e0000 */
[----:B------:R-:W-:Y:S01]  /*54e0*/  UMOV UR11, UR51 ;  /* 0x00000033000b7c82 */ /* 0x000fe20008000000 */
[----:B------:R-:W-:Y:S01]  /*54f0*/  @!P1 R2UR UR5, R9 ;  /* 0x00000000090592ca */ /* 0x000fe200000e0000 */
[----:B------:R-:W-:Y:S01]  /*5500*/  UMOV UR12, UR36 ;  /* 0x00000024000c7c82 */ /* 0x000fe20008000000 */
[----:B------:R-:W-:Y:S01]  /*5510*/  UPRMT UR7, UR53, 0x654, UR41 ;  /* 0x0000065435077896 */ /* 0x000fe20008000029 */
[----:B------:R-:W-:Y:S05]  /*5520*/  @!P1 IADD3 R8, P0, PT, R16, 0x580, RZ ;  /* 0x0000058010089810 */ /* 0x000fea0007f1e0ff */
[----:B------:R-:W-:Y:S05]  /*5530*/  @!P1 IMAD.X R6, RZ, RZ, R17, P0 ;  /* 0x000000ffff069224 */ /* 0x000fea00000e0611 */
[----:B------:R1:W-:Y:S01]  /*5540*/  @!UP0 UTMALDG.3D [UR40], [UR4], desc[UR16] ;  /* 0x00001028040085b4 */ /* 0x0003e20008011000 */
[----:B------:R-:W-:Y:S05]  /*5550*/  VOTEU.ALL UP0, P1 ;  /* 0x0000000000ff7886 */ /* 0x000fea0000800000 */
[----:B------:R1:W-:Y:S01]  /*5560*/  @!UP0 UTMALDG.3D [UR8], [UR4], desc[UR16] ;  /* 0x00001008040085b4 */ /* 0x0003e20008011000 */
[----:B------:R1:W-:Y:S01]  /*5570*/  @!P1 SYNCS.ARRIVE.TRANS64.RED.A0TR RZ, [UR21+0x48], R0 ;  /* 0x00004800ffff99a7 */ /* 0x0003e20008300415 */
[----:B------:R-:W-:Y:S01]  /*5580*/  SYNCS.ARRIVE.TRANS64.RED.A1T0 RZ, [UR7], RZ ;  /* 0x000000ffffff79a7 */ /* 0x000fe20008100407 */
[----:B------:R-:W2:Y:S02]  /*5590*/  SYNCS.PHASECHK.TRANS64.TRYWAIT P2, [UR21+0x70], R10 ;  /* 0x0000700aff0075a7 */ /* 0x000ea40008041115 */
[----:B-12---:R-:W-:Y:S05]  /*55a0*/  @!P2 BRA `(.L_x_96) ;  /* 0x0000007400fca947 */ /* 0x006fea0003800000 */
.L_x_224:
        /* <DEDUP_REMOVED lines=19> */
[----:B------:R-:W-:Y:S01]  /*56e0*/  UPRMT UR29, UR53, 0x654, UR33 ;  /* 0x00000654351d7896 */ /* 0x000fe20008000021 */
        /* <DEDUP_REMOVED lines=9> */
.L_x_226:
        /* <DEDUP_REMOVED lines=21> */
[----:B------:R-:W-:Y:S02]  /*58d0*/  SHF.L.U32 R9, RZ, 0x1f, RZ ;  /* 0x0000001fff097819 */ /* 0x000fe400000006ff */
[----:B------:R-:W-:Y:S05]  /*58e0*/  @!P1 IADD3 R8, P0, PT, R16, 0x580, RZ ;  /* 0x0000058010089810 */ /* 0x000fea0007f1e0ff */
[----:B------:R-:W-:Y:S03]  /*58f0*/  @!P1 IMAD.X R6, RZ, RZ, R17, P0 ;  /* 0x000000ffff069224 */ /* 0x000fe600000e0611 */
[----:B------:R1:W-:Y:S01]  /*5900*/  @!UP0 UTMALDG.3D [UR24], [UR4], desc[UR16] ;  /* 0x00001018040085b4 */ /* 0x0003e20008011000 */
[----:B------:R-:W-:Y:S05]  /*5910*/  VOTEU.ALL UP0, P1 ;  /* 0x0000000000ff7886 */ /* 0x000fea0000800000 */
[----:B------:R1:W-:Y:S01]  /*5920*/  @!UP0 UTMALDG.3D [UR8], [UR4], desc[UR16] ;  /* 0x00001008040085b4 */ /* 0x0003e20008011000 */
[----:B------:R1:W-:Y:S01]  /*5930*/  @!P1 SYNCS.ARRIVE.TRANS64.RED.A0TR RZ, [UR21+0x58], R0 ;  /* 0x00005800ffff99a7 */ /* 0x0003e20008300415 */
[----:B------:R-:W-:Y:S01]  /*5940*/  SYNCS.ARRIVE.TRANS64.RED.A1T0 RZ, [UR30], RZ ;  /* 0x000000ffffff79a7 */ /* 0x000fe2000810041e */
[----:B------:R-:W2:Y:S02]  /*5950*/  SYNCS.PHASECHK.TRANS64.TRYWAIT P2, [UR21+0x60], R9 ;  /* 0x00006009ff0075a7 */ /* 0x000ea40008041115 */
[----:B-12---:R-:W-:Y:S05]  /*5960*/  @!P2 BRA `(.L_x_98) ;  /* 0x00000074003ca947 */ /* 0x006fea0003800000 */
.L_x_228:
        /* <DEDUP_REMOVED lines=8> */
[----:B------:R-:W-:Y:S01]  /*59f0*/  @!UP0 UIADD3 UR16, UPT, UPT, UR21, 0x200, URZ ;  /* 0x0000020015108890 */ /* 0x000fe2000fffe0ff */
[----:B------:R-:W-:Y:S01]  /*5a00*/  @!P1 IADD3 R8, P0, PT, R16, 0x580, RZ ;  /* 0x0000058010089810 */ /* 0x000fe20007f1e0ff */
        /* <DEDUP_REMOVED lines=11> */
[----:B------:R-:W-:Y:S01]  /*5ac0*/  UMOV UR12, UR36 ;  /* 0x00000024000c7c82 */ /* 0x000fe20008000000 */
[----:B------:R-:W-:Y:S10]  /*5ad0*/  @!P1 IMAD.X R6, RZ, RZ, R17, P0 ;  /* 0x000000ffff069224 */ /* 0x000ff400000e0611 */
[----:B------:R1:W-:Y:S01]  /*5ae0*/  @!UP0 UTMALDG.3D [UR16], [UR4], desc[UR26] ;  /* 0x00001a10040085b4 */ /* 0x0003e20008011000 */
[----:B------:R-:W-:Y:S05]  /*5af0*/  VOTEU.ALL UP0, P1 ;  /* 0x0000000000ff7886 */ /* 0x000fea0000800000 */
[----:B------:R1:W-:Y:S01]  /*5b00*/  @!UP0 UTMALDG.3D [UR8], [UR4], desc[UR26] ;  /* 0x00001a08040085b4 */ /* 0x0003e20008011000 */
[----:B------:R1:W-:Y:S01]  /*5b10*/  @!P1 SYNCS.ARRIVE.TRANS64.RED.A0TR RZ, [UR21+0x40], R0 ;  /* 0x00004000ffff99a7 */ /* 0x0003e20008300415 */
[----:B------:R-:W-:Y:S01]  /*5b20*/  SYNCS.ARRIVE.TRANS64.RED.A1T0 RZ, [UR6], RZ ;  /* 0x000000ffffff79a7 */ /* 0x000fe20008100406 */
[----:B------:R-:W2:Y:S02]  /*5b30*/  SYNCS.PHASECHK.TRANS64.TRYWAIT P2, [UR21+0x68], R9 ;  /* 0x00006809ff0075a7 */ /* 0x000ea40008041115 */
[----:B-12---:R-:W-:Y:S05]  /*5b40*/  @!P2 BRA `(.L_x_99) ;  /* 0x0000007000dca947 */ /* 0x006fea0003800000 */
.L_x_230:
        /* <DEDUP_REMOVED lines=30> */
.L_x_232:
        /* <DEDUP_REMOVED lines=9> */
[----:B------:R-:W-:Y:S01]  /*5dc0*/  VIADD R14, R14, 0x1 ;  /* 0x000000010e0e7836 */ /* 0x000fe20000000000 */
        /* <DEDUP_REMOVED lines=11> */
[----:B------:R-:W-:Y:S11]  /*5e80*/  UMOV UR12, UR36 ;  /* 0x00000024000c7c82 */ /* 0x000ff60008000000 */
[----:B------:R1:W-:Y:S01]  /*5e90*/  @!UP0 UTMALDG.3D [UR16], [UR4], desc[UR6] ;  /* 0x00000610040085b4 */ /* 0x0003e20008011000 */
[----:B------:R-:W-:Y:S05]  /*5ea0*/  VOTEU.ALL UP0, P1 ;  /* 0x0000000000ff7886 */ /* 0x000fea0000800000 */
[----:B------:R1:W-:Y:S01]  /*5eb0*/  @!UP0 UTMALDG.3D [UR8], [UR4], desc[UR6] ;  /* 0x00000608040085b4 */ /* 0x0003e20008011000 */
[----:B------:R1:W-:Y:S01]  /*5ec0*/  @!P1 SYNCS.ARRIVE.TRANS64.RED.A0TR RZ, [UR21+0x50], R0 ;  /* 0x00005000ffff99a7 */ /* 0x0003e20008300415 */
[----:B------:R-:W-:Y:S01]  /*5ed0*/  SYNCS.ARRIVE.TRANS64.RED.A1T0 RZ, [UR29], RZ ;  /* 0x000000ffffff79a7 */ /* 0x000fe2000810041d */
[----:B------:R-:W2:Y:S02]  /*5ee0*/  SYNCS.PHASECHK.TRANS64.TRYWAIT P0, [UR21+0x78], R9 ;  /* 0x00007809ff0075a7 */ /* 0x000ea40008001115 */
[----:B-12---:R-:W-:Y:S05]  /*5ef0*/  @!P0 BRA `(.L_x_101) ;  /* 0x0000007000208947 */ /* 0x006fea0003800000 */
.L_x_234:
[----:B------:R-:W-:Y:S01]  /*5f00*/  UPLOP3.LUT UP1, UPT, UPT, UPT, UPT, 0x80, 0x8 ;  /* 0x000000000008789c */ /* 0x000fe20003f2f070 */
[----:B------:R-:W-:Y:S01]  /*5f10*/  @!P1 IADD3 R6, P0, PT, R16, 0x580, RZ ;  /* 0x0000058010069810 */ /* 0x000fe20007f1e0ff */
[----:B------:R-:W-:Y:S01]  /*5f20*/  UMOV UR6, 0x0 ;  /* 0x0000000000067882 */ /* 0x000fe20000000000 */
[----:B------:R-:W-:Y:S01]  /*5f30*/  VOTEU.ALL UP0, P1 ;  /* 0x0000000000ff7886 */ /* 0x000fe20000800000 */
[----:B------:R-:W-:Y:S01]  /*5f40*/  UMOV UR7, 0x10000000 ;  /* 0x1000000000077882 */ /* 0x000fe20000000000 */
[----:B------:R-:W-:Y:S01]  /*5f50*/  @!P1 R2UR UR5, R6 ;  /* 0x00000000060592ca */ /* 0x000fe200000e0000 */
[----:B-1----:R-:W-:Y:S01]  /*5f60*/  @!P1 IMAD.X R0, RZ, RZ, R17, P0 ;  /* 0x000000ffff009224 */ /* 0x002fe200000e0611 */
[----:B------:R-:W-:Y:S01]  /*5f70*/  UMOV UR17, UR25 ;  /* 0x0000001900117c82 */ /* 0x000fe20008000000 */
[----:B------:R-:W-:Y:S01]  /*5f80*/  @!UP0 UIADD3 UR18, UPT, UPT, UR50, 0x70, URZ ;  /* 0x0000007032128890 */ /* 0x000fe2000fffe0ff */
[----:B------:R-:W-:Y:S01]  /*5f90*/  R2UR UR24, R54 ;  /* 0x00000000361872ca */ /* 0x000fe200000e0000 */
[----:B------:R-:W-:Y:S01]  /*5fa0*/  @!UP0 UIADD3 UR16, UPT, UPT, UR21, 0x6200, URZ ;  /* 0x0000620015108890 */ /* 0x000fe2000fffe0ff */
[----:B------:R-:W-:Y:S01]  /*5fb0*/  @!P1 R2UR UR4, R0 ;  /* 0x00000000000492ca */ /* 0x000fe200000e0000 */
[----:B------:R-:W-:Y:S01]  /*5fc0*/  @!UP0 UIADD3 UR10, UPT, UPT, UR50, 0xf0, URZ ;  /* 0x000000f0320a8890 */ /* 0x000fe2000fffe0ff */
[----:B------:R-:W-:Y:S01]  /*5fd0*/  R2UR UR26, R55 ;  /* 0x00000000371a72ca */ /* 0x000fe200000e0000 */
[----:B------:R-:W-:Y:S01]  /*5fe0*/  @!UP0 UIADD3 UR8, UPT, UPT, UR21, 0x7200, URZ ;  /* 0x0000720015088890 */ /* 0x000fe2000fffe0ff */
[----:B------:R-:W-:Y:S01]  /*5ff0*/  ISETP.NE.AND P0, PT, R14, 0x2, PT ;  /* 0x000000020e00780c */ /* 0x000fe20003f05270 */
[----:B------:R-:W-:Y:S01]  /*6000*/  VOTEU.ALL UP0, P1 ;  /* 0x0000000000ff7886 */ /* 0x000fe20000800000 */
[----:B------:R-:W-:Y:S01]  /*6010*/  UMOV UR19, UR51 ;  /* 0x0000003300137c82 */ /* 0x000fe20008000000 */
[----:B------:R-:W-:Y:S01]  /*6020*/  IMAD.U32 R8, RZ, RZ, UR5 ;  /* 0x00000005ff087e24 */ /* 0x000fe2000f8e00ff */
[----:B------:R-:W-:Y:S01]  /*6030*/  UMOV UR20, UR36 ;  /* 0x0000002400147c82 */ /* 0x000fe20008000000 */
[----:B------:R-:W-:Y:S01]  /*6040*/  UMOV UR9, UR25 ;  /* 0x0000001900097c82 */ /* 0x000fe20008000000 */
[----:B------:R-:W-:Y:S01]  /*6050*/  UMOV UR11, UR51 ;  /* 0x00000033000b7c82 */ /* 0x000fe20008000000 */
[----:B------:R-:W-:Y:S01]  /*6060*/  UMOV UR12, UR36 ;  /* 0x00000024000c7c82 */ /* 0x000fe20008000000 */
[----:B------:R-:W-:Y:S01]  /*6070*/  SEL R0, RZ, 0x1, P0 ;  /* 0x00000001ff007807 */ /* 0x000fe20000000000 */
[----:B------:R-:W-:Y:S01]  /*6080*/  IMAD.U32 R9, RZ, RZ, UR4 ;  /* 0x00000004ff097e24 */ /* 0x000fe2000f8e00ff */
[----:B------:R-:W-:Y:S01]  /*6090*/  @!P1 R2UR UR4, R8 ;  /* 0x00000000080492ca */ /* 0x000fe200000e0000 */
[----:B------:R-:W-:Y:S01]  /*60a0*/  UIADD3 UR24, UPT, UPT, UR13, UR24, URZ ;  /* 0x000000180d187290 */ /* 0x000fe2000fffe0ff */
[----:B------:R-:W-:Y:S01]  /*60b0*/  LOP3.LUT R13, R13, R0, RZ, 0x3c, !PT ;  /* 0x000000000d0d7212 */ /* 0x000fe200078e3cff */
[----:B------:R-:W-:Y:S01]  /*60c0*/  UMOV UR36, UR31 ;  /* 0x0000001f00247c82 */ /* 0x000fe20008000000 */
[----:B------:R-:W-:Y:S02]  /*60d0*/  @!P1 R2UR UR5, R9 ;  /* 0x00000000090592ca */ /* 0x000fe400000e0000 */
[----:B------:R-:W-:Y:S11]  /*60e0*/  SEL R14, R14, RZ, P0 ;  /* 0x000000ff0e0e7207 */ /* 0x000ff60000000000 */
[----:B------:R1:W-:Y:S01]  /*60f0*/  @!UP0 UTMALDG.3D [UR16], [UR4], desc[UR6] ;  /* 0x00000610040085b4 */ /* 0x0003e20008011000 */
[----:B------:R-:W-:Y:S05]  /*6100*/  VOTEU.ALL UP0, P1 ;  /* 0x0000000000ff7886 */ /* 0x000fea0000800000 */
[----:B------:R2:W-:Y:S01]  /*6110*/  @!UP0 UTMALDG.3D [UR8], [UR4], desc[UR6] ;  /* 0x00000608040085b4 */ /* 0x0005e20008011000 */
[----:B------:R2:W-:Y:S01]  /*6120*/  @!P1 SYNCS.ARRIVE.TRANS64.RED.A0TR RZ, [UR21+0x58], R7 ;  /* 0x00005807ffff99a7 */ /* 0x0005e20008300415 */
[----:B------:R-:W-:Y:S01]  /*6130*/  SYNCS.ARRIVE.TRANS64.RED.A1T0 RZ, [UR30], RZ ;  /* 0x000000ffffff79a7 */ /* 0x000fe2000810041e */
[----:B-1----:R-:W-:Y:S01]  /*6140*/  UIADD3 UR20, UPT, UPT, UR14, UR26, URZ ;  /* 0x0000001a0e147290 */ /* 0x002fe2000fffe0ff */
[----:B------:R-:W-:Y:S11]  /*6150*/  BRA.U UP2, `(.L_x_102) ;  /* 0xffffffe902207547 */ /* 0x000ff6000b83ffff */
[----:B------:R-:W1:Y:S02]  /*6160*/  SYNCS.PHASECHK.TRANS64.TRYWAIT P0, [UR21+0x60], R10 ;  /* 0x0000600aff0075a7 */ /* 0x000e640008001115 */
[----:B-1----:R-:W-:Y:S05]  /*6170*/  @!P0 BRA `(.L_x_103) ;  /* 0x0000006c00988947 */ /* 0x002fea0003800000 */
.L_x_236:
[----:B------:R-:W3:Y:S02]  /*6180*/  SYNCS.PHASECHK.TRANS64.TRYWAIT P0, [UR21+0x68], R10 ;  /* 0x0000680aff0075a7 */ /* 0x000ee40008001115 */
[----:B---3--:R-:W-:Y:S05]  /*6190*/  @!P0 BRA `(.L_x_104) ;  /* 0x0000006c00a88947 */ /* 0x008fea0003800000 */
.L_x_238:
[----:B------:R-:W3:Y:S01]  /*61a0*/  SYNCS.PHASECHK.TRANS64.TRYWAIT P0, [UR21+0x70], R10 ;  /* 0x0000700aff0075a7 */ /* 0x000ee20008001115 */
[----:B-1----:R-:W-:Y:S01]  /*61b0*/  HFMA2 R0, -RZ, RZ, 0, 5.9604644775390625e-08 ;  /* 0x00000001ff007431 */ /* 0x002fe200000001ff */
[----:B---3--:R-:W-:Y:S06]  /*61c0*/  @!P0 BRA `(.L_x_105) ;  /* 0x0000006c00b48947 */ /* 0x008fec0003800000 */
.L_x_240:
[----:B-1----:R-:W-:Y:S02]  /*61d0*/  MOV R2, UR21 ;  /* 0x0000001500027c02 */ /* 0x002fe40008000f00 */
[----:B------:R-:W-:-:S07]  /*61e0*/  SHF.L.U32 R0, R0, 0x1f, RZ ;  /* 0x0000001f00007819 */ /* 0x000fce00000006ff */
.L_x_106:
[----:B-1----:R1:W3:Y:S02]  /*61f0*/  SYNCS.PHASECHK.TRANS64.TRYWAIT P0, [R2+URZ+0x78], R0 ;  /* 0x00007800020075a7 */ /* 0x0022e400080011ff */
[----:B---3--:R-:W-:Y:S05]  /*6200*/  @!P0 NANOSLEEP.SYNCS 0x989680 ;  /* 0x009896800000895d */ /* 0x008fea0003900000 */
[----:B------:R-:W3:Y:S02]  /*6210*/  @!P0 SYNCS.PHASECHK.TRANS64 P0, [R2+URZ+0x78], R0 ;  /* 0x00007800020085a7 */ /* 0x000ee400080010ff */
[----:B--23--:R-:W-:Y:S05]  /*6220*/  @P0 EXIT ;  /* 0x000000000000094d */ /* 0x00cfea0003800000 */
[----:B------:R-:W-:Y:S05]  /*6230*/  BRA `(.L_x_106) ;  /* 0xfffffffc00ec7947 */ /* 0x000fea000383ffff */
.L_x_87:
[----:B------:R-:W-:-:S06]  /*6240*/  UISETP.GE.AND UP0, UPT, UR18, 0x4, UPT ;  /* 0x000000041200788c */ /* 0x000fcc000bf06270 */
[----:B------:R-:W-:-:S13]  /*6250*/  PLOP3.LUT P0, PT, PT, PT, UP0, 0x80, 0x8 ;  /* 0x000000000008781c */ /* 0x000fda0003f0f008 */
[----:B------:R-:W-:Y:S05]  /*6260*/  @!P0 EXIT ;  /* 0x000000000000894d */ /* 0x000fea0003800000 */
[----:B------:R-:W-:Y:S01]  /*6270*/  BAR.SYNC.DEFER_BLOCKING 0x6, 0xa0 ;  /* 0x0182800000007b1d */ /* 0x000fe20000010000 */
[C---:B------:R-:W-:Y:S01]  /*6280*/  IMAD.SHL.U32 R3, R66.reuse, 0x10, RZ ;  /* 0x0000001042037824 */ /* 0x040fe200078e00ff */
[C---:B------:R-:W-:Y:S01]  /*6290*/  SHF.L.U32 R2, R66.reuse, 0x1, RZ ;  /* 0x0000000142027819 */ /* 0x040fe200000006ff */
[C---:B------:R-:W-:Y:S01]  /*62a0*/  IMAD.SHL.U32 R5, R53.reuse, 0x200, RZ ;  /* 0x0000020035057824 */ /* 0x040fe200078e00ff */
[C---:B------:R-:W-:Y:S01]  /*62b0*/  LOP3.LUT R67, R66.reuse, 0x60, RZ, 0xc0, !PT ;  /* 0x0000006042437812 */ /* 0x040fe200078ec0ff */
[----:B------:R-:W-:Y:S01]  /*62c0*/  IMAD.SHL.U32 R4, R53, 0x200000, RZ ;  /* 0x0020000035047824 */ /* 0x000fe200078e00ff */
[----:B------:R-:W-:Y:S02]  /*62d0*/  UMOV UR43, 0x400 ;  /* 0x00000400002b7882 */ /* 0x000fe40000000000 */
[----:B------:R-:W1:Y:S01]  /*62e0*/  LDC.64 R50, c[0x0][0x8b0] ;  /* 0x00022c00ff327b82 */ /* 0x000e620000000a00 */
[----:B------:R-:W-:Y:S01]  /*62f0*/  ULEA UR43, UR53, UR43, 0x18 ;  /* 0x0000002b352b7291 */ /* 0x000fe2000f8ec0ff */
[C---:B------:R-:W-:Y:S01]  /*6300*/  LOP3.LUT R65, R3.reuse, 0x590, RZ, 0xc0, !PT ;  /* 0x0000059003417812 */ /* 0x040fe200078ec0ff */
[----:B------:R-:W2:Y:S01]  /*6310*/  LDCU.64 UR6, c[0x0][0x890] ;  /* 0x00011200ff0677ac */ /* 0x000ea20008000a00 */
[----:B------:R-:W-:Y:S01]  /*6320*/  LOP3.LUT R3, R3, 0x60, RZ, 0xc0, !PT ;  /* 0x0000006003037812 */ /* 0x000fe200078ec0ff */
[----:B------:R-:W-:Y:S01]  /*6330*/  IMAD.U32 R23, R66, 0x10000, RZ ;  /* 0x0001000042177824 */ /* 0x000fe200078e00ff */
[----:B------:R-:W-:Y:S01]  /*6340*/  LOP3.LUT R65, R65, 0x200, R5, 0xf8, !PT ;  /* 0x0000020041417812 */ /* 0x000fe200078ef805 */
[----:B------:R-:W-:Y:S01]  /*6350*/  UIADD3 UR4, UPT, UPT, UR43, 0x200, URZ ;  /* 0x000002002b047890 */ /* 0x000fe2000fffe0ff */
[----:B------:R-:W3:Y:S01]  /*6360*/  LDC.64 R48, c[0x0][0x8a8] ;  /* 0x00022a00ff307b82 */ /* 0x000ee20000000a00 */
[----:B------:R-:W-:Y:S01]  /*6370*/  LOP3.LUT R2, R3, 0xc, R2, 0xf8, !PT ;  /* 0x0000000c03027812 */ /* 0x000fe200078ef802 */
[----:B------:R-:W-:Y:S01]  /*6380*/  IMAD.MOV.U32 R22, RZ, RZ, RZ ;  /* 0x000000ffff167224 */ /* 0x000fe200078e00ff */
[----:B------:R-:W-:Y:S01]  /*6390*/  LOP3.LUT R4, R4, 0x200000, RZ, 0xc0, !PT ;  /* 0x0020000004047812 */ /* 0x000fe200078ec0ff */
[----:B------:R-:W-:Y:S01]  /*63a0*/  IMAD.MOV.U32 R62, RZ, RZ, RZ ;  /* 0x000000ffff3e7224 */ /* 0x000fe200078e00ff */
[----:B------:R-:W-:Y:S01]  /*63b0*/  LOP3.LUT R65, R65, R2, RZ, 0xfc, !PT ;  /* 0x0000000241417212 */ /* 0x000fe200078efcff */
[----:B------:R-:W-:Y:S01]  /*63c0*/  IMAD.U32 R57, RZ, RZ, UR4 ;  /* 0x00000004ff397e24 */ /* 0x000fe2000f8e00ff */
[----:B------:R-:W-:Y:S01]  /*63d0*/  LOP3.LUT R64, R66, 0x2, RZ, 0xc0, !PT ;  /* 0x0000000242407812 */ /* 0x000fe200078ec0ff */
[----:B------:R-:W-:Y:S01]  /*63e0*/  IMAD.MOV.U32 R61, RZ, RZ, RZ ;  /* 0x000000ffff3d7224 */ /* 0x000fe200078e00ff */
[----:B------:R-:W4:Y:S01]  /*63f0*/  LDS R0, [UR43+0x140] ;  /* 0x0001402bff007984 */ /* 0x000f220008000800 */
[----:B------:R-:W-:Y:S01]  /*6400*/  LOP3.LUT R23, R4, 0x400000, R23, 0xf8, !PT ;  /* 0x0040000004177812 */ /* 0x000fe200078ef817 */
[----:B------:R-:W1:Y:S01]  /*6410*/  LDCU UR63, c[0x0][0x370] ;  /* 0x00006e00ff3f77ac */ /* 0x000e620008000800 */
[----:B------:R-:W-:Y:S01]  /*6420*/  LOP3.LUT R66, R66, 0x4, RZ, 0xc0, !PT ;  /* 0x0000000442427812 */ /* 0x000fe200078ec0ff */
[----:B--2---:R-:W-:Y:S01]  /*6430*/  IMAD.U32 R68, RZ, RZ, UR7 ;  /* 0x00000007ff447e24 */ /* 0x004fe2000f8e00ff */
[----:B------:R-:W-:Y:S01]  /*6440*/  LEA R65, R65, R57, 0x2 ;  /* 0x0000003941417211 */ /* 0x000fe200078e10ff */
[----:B------:R-:W2:Y:S01]  /*6450*/  LDCU.64 UR54, c[0x0][0x348] ;  /* 0x00006900ff3677ac */ /* 0x000ea20008000a00 */
[----:B------:R-:W-:-:S02]  /*6460*/  MOV R69, UR6 ;  /* 0x0000000600457c02 */ /* 0x000fc40008000f00 */
[----:B------:R-:W-:Y:S01]  /*6470*/  MOV R59, RZ ;  /* 0x000000ff003b7202 */ /* 0x000fe20000000f00 */
[--C-:B------:R-:W-:Y:S01]  /*6480*/  IMAD R64, R64, -0x10, R65.reuse ;  /* 0xfffffff040407824 */ /* 0x100fe200078e0241 */
[----:B------:R-:W1:Y:S01]  /*6490*/  LDCU UR42, c[0x0][0xb0c] ;  /* 0x00016180ff2a77ac */ /* 0x000e620008000800 */
[----:B------:R-:W-:Y:S01]  /*64a0*/  IMAD R63, R66, -0x10, R65 ;  /* 0xfffffff0423f7824 */ /* 0x000fe200078e0241 */
[----:B------:R-:W1:Y:S01]  /*64b0*/  LDCU UR39, c[0x0][0xb30] ;  /* 0x00016600ff2777ac */ /* 0x000e620008000800 */
[----:B------:R-:W1:Y:S01]  /*64c0*/  LDCU.64 UR60, c[0x0][0x888] ;  /* 0x00011100ff3c77ac */ /* 0x000e620008000a00 */
[----:B------:R-:W1:Y:S01]  /*64d0*/  LDCU.64 UR40, c[0x0][0xb28] ;  /* 0x00016500ff2877ac */ /* 0x000e620008000a00 */
[----:B------:R-:W1:Y:S01]  /*64e0*/  LDCU.128 UR56, c[0x0][0xb10] ;  /* 0x00016200ff3877ac */ /* 0x000e620008000c00 */
[----:B------:R-:W1:Y:S01]  /*64f0*/  LDCU UR62, c[0x0][0x374] ;  /* 0x00006e80ff3e77ac */ /* 0x000e620008000800 */
[----:B------:R-:W-:Y:S01]  /*6500*/  UMOV UR52, URZ ;  /* 0x000000ff00347c82 */ /* 0x000fe20008000000 */
[----:B------:R-:W-:Y:S01]  /*6510*/  UMOV UR47, URZ ;  /* 0x000000ff002f7c82 */ /* 0x000fe20008000000 */
[----:B-1234-:R-:W-:-:S07]  /*6520*/  IMAD.IADD R23, R0, 0x1, R23 ;  /* 0x0000000100177824 */ /* 0x01efce00078e0217 */
.L_x_182:
[----:B------:R-:W-:Y:S02]  /*6530*/  LEA R0, R59, UR43, 0x3 ;  /* 0x0000002b3b007c11 */ /* 0x000fe4000f8e18ff */
[----:B------:R-:W-:Y:S02]  /*6540*/  SHF.L.U32 R2, R61, 0x1f, RZ ;  /* 0x0000001f3d027819 */ /* 0x000fe400000006ff */
[----:B-1----:R-:W-:Y:S02]  /*6550*/  LEA R4, R59, UR43, 0x4 ;  /* 0x0000002b3b047c11 */ /* 0x002fe4000f8e20ff */
[----:B------:R-:W1:Y:S02]  /*6560*/  SYNCS.PHASECHK.TRANS64.TRYWAIT P0, [R0+URZ+0x90], R2 ;  /* 0x00009002000075a7 */ /* 0x000e6400080011ff */
[----:B-1-3--:R-:W-:Y:S05]  /*6570*/  @!P0 BRA `(.L_x_107) ;  /* 0x0000006800e08947 */ /* 0x00afea0003800000 */
.L_x_241:
[----:B------:R-:W-:Y:S01]  /*6580*/  R2UR UR7, R70 ;  /* 0x00000000460772ca */ /* 0x000fe200000e0000 */
[----:B------:R-:W2:Y:S01]  /*6590*/  LDS.128 R4, [R4+0x120] ;  /* 0x0001200004047984 */ /* 0x000ea20000000c00 */
[----:B-1----:R-:W-:Y:S01]  /*65a0*/  VIADD R0, R0, 0xa0 ;  /* 0x000000a000007836 */ /* 0x002fe20000000000 */
[----:B------:R-:W-:Y:S04]  /*65b0*/  UISETP.GE.AND UP0, UPT, UR45, 0x1, UPT ;  /* 0x000000012d00788c */ /* 0x000fe8000bf06270 */
[----:B------:R-:W-:Y:S01]  /*65c0*/  PRMT R0, RZ, 0x654, R0 ;  /* 0x00000654ff007816 */ /* 0x000fe20000000000 */
[----:B------:R-:W-:Y:S01]  /*65d0*/  @!PT LDS RZ, [RZ] ;  /* 0x00000000fffff984 */ /* 0x000fe20000000800 */
[----:B------:R-:W-:Y:S01]  /*65e0*/  @!PT LDS RZ, [RZ] ;  /* 0x00000000fffff984 */ /* 0x000fe20000000800 */
[----:B------:R-:W-:Y:S01]  /*65f0*/  @!PT LDS RZ, [RZ] ;  /* 0x00000000fffff984 */ /* 0x000fe20000000800 */
[----:B------:R-:W-:Y:S01]  /*6600*/  @!PT LDS RZ, [RZ] ;  /* 0x00000000fffff984 */ /* 0x000fe20000000800 */
[----:B------:R1:W-:Y:S06]  /*6610*/  MEMBAR.ALL.CTA ;  /* 0x0000000000007992 */ /* 0x0003ec0000008000 */
[----:B-1----:R-:W1:Y:S02]  /*6620*/  FENCE.VIEW.ASYNC.S ;  /* 0x00000000000073c6 */ /* 0x002e640000000000 */
[----:B-1----:R1:W-:Y:S01]  /*6630*/  SYNCS.ARRIVE.TRANS64.RED.A1T0 RZ, [R0+URZ], RZ ;  /* 0x000000ff00ff79a7 */ /* 0x0023e200081004ff */
[----:B--2---:R-:W-:Y:S11]  /*6640*/  LOP3.LUT P0, RZ, R6, 0x1, RZ, 0xc0, !PT ;  /* 0x0000000106ff7812 */ /* 0x004ff6000780c0ff */
[----:B------:R-:W-:Y:S02]  /*6650*/  @!UPT UIADD3 URZ, UPT, UPT, URZ, URZ, URZ ;  /* 0x000000fffffff290 */ /* 0x000fe4000fffe0ff */
[----:B------:R-:W-:Y:S01]  /*6660*/  VOTEU.ANY UP1, P0 ;  /* 0x0000000000ff7886 */ /* 0x000fe20000020100 */
[----:B------:R-:W-:Y:S01]  /*6670*/  PLOP3.LUT P0, PT, PT, PT, UP1, 0x80, 0x8 ;  /* 0x000000000008781c */ /* 0x000fe20003f0f018 */
[----:B------:R-:W-:Y:S06]  /*6680*/  UP2UR UR4, UPR, URZ, 0x2 ;  /* 0x00000002ff047883 */ /* 0x000fec0008000000 */
[----:B------:R-:W-:Y:S06]  /*6690*/  IMAD.U32 R71, RZ, RZ, UR4 ;  /* 0x00000004ff477e24 */ /* 0x000fec000f8e00ff */
[----:B------:R-:W-:Y:S02]  /*66a0*/  @P0 SHF.R.U32.HI R2, RZ, 0x10, R5 ;  /* 0x00000010ff020819 */ /* 0x000fe40000011605 */
[----:B------:R-:W-:Y:S02]  /*66b0*/  @P0 MOV R3, R4 ;  /* 0x0000000400030202 */ /* 0x000fe40000000f00 */
[----:B------:R-:W-:Y:S02]  /*66c0*/  @P0 R2UR UR4, R2 ;  /* 0x00000000020402ca */ /* 0x000fe400000e0000 */
[----:B------:R-:W-:Y:S02]  /*66d0*/  @P0 LOP3.LUT R4, R5, 0xffff, RZ, 0xc0, !PT ;  /* 0x0000ffff05040812 */ /* 0x000fe400078ec0ff */
[----:B------:R-:W-:Y:S02]  /*66e0*/  @P0 R2UR UR6, R3 ;  /* 0x00000000030602ca */ /* 0x000fe400000e0000 */
[----:B------:R-:W-:Y:S07]  /*66f0*/  @P0 R2UR UR5, R4 ;  /* 0x00000000040502ca */ /* 0x000fee00000e0000 */
[----:B------:R-:W-:Y:S02]  /*6700*/  @UP1 UMOV UR7, UR4 ;  /* 0x0000000400071c82 */ /* 0x000fe40008000000 */
[----:B------:R-:W-:Y:S02]  /*6710*/  IMAD.U32 R70, RZ, RZ, UR7 ;  /* 0x00000007ff467e24 */ /* 0x000fe4000f8e00ff */
[----:B------:R-:W-:Y:S02]  /*6720*/  @UP1 UMOV UR38, UR6 ;  /* 0x0000000600261c82 */ /* 0x000fe40008000000 */
[----:B------:R-:W-:Y:S01]  /*6730*/  @UP1 UMOV UR37, UR5 ;  /* 0x0000000500251c82 */ /* 0x000fe20008000000 */
[----:B-1----:R-:W-:Y:S05]  /*6740*/  BRA.U !UP0, `(.L_x_108) ;  /* 0x0000000108cc7547 */ /* 0x002fea000b800000 */
[----:B------:R-:W1:Y:S01]  /*6750*/  LDCU UR12, c[0x0][0xb20] ;  /* 0x00016400ff0c77ac */ /* 0x000e620008000800 */
[----:B------:R-:W-:Y:S02]  /*6760*/  UIMAD.WIDE.U32 UR4, UR62, UR59, URZ ;  /* 0x0000003b3e0472a5 */ /* 0x000fe4000f8e00ff */
[----:B------:R-:W-:Y:S02]  /*6770*/  UIMAD.WIDE.U32 UR6, UR63, UR56, URZ ;  /* 0x000000383f0672a5 */ /* 0x000fe4000f8e00ff */
[----:B------:R-:W-:Y:S02]  /*6780*/  UISETP.NE.AND UP0, UPT, UR58, 0x1, UPT ;  /* 0x000000013a00788c */ /* 0x000fe4000bf05270 */
[----:B------:R-:W-:Y:S02]  /*6790*/  UIMAD.WIDE.U32 UR8, UR37, UR59, URZ ;  /* 0x0000003b250872a5 */ /* 0x000fe4000f8e00ff */
[----:B------:R-:W-:Y:S02]  /*67a0*/  UIMAD.WIDE.U32 UR10, UR38, UR56, URZ ;  /* 0x00000038260a72a5 */ /* 0x000fe4000f8e00ff */
[----:B------:R-:W-:Y:S02]  /*67b0*/  UISETP.NE.AND UP1, UPT, UR42, 0x1, UPT ;  /* 0x000000012a00788c */ /* 0x000fe4000bf25270 */
[----:B------:R-:W-:Y:S01]  /*67c0*/  UISETP.NE.AND UP2, UPT, UR45, 0x1, UPT ;  /* 0x000000012d00788c */ /* 0x000fe2000bf45270 */
[----:B------:R-:W-:Y:S02]  /*67d0*/  UMOV UR4, UR5 ;  /* 0x0000000500047c82 */ /* 0x000fe40008000000 */
[----:B-1----:R-:W-:Y:S03]  /*67e0*/  USHF.R.U32.HI UR5, URZ, UR12, UR4 ;  /* 0x0000000cff057299 */ /* 0x002fe60008011604 */
[----:B------:R-:W-:Y:S02]  /*67f0*/  UMOV UR4, UR7 ;  /* 0x0000000700047c82 */ /* 0x000fe40008000000 */
[----:B------:R-:W-:Y:S02]  /*6800*/  USHF.R.U32.HI UR7, URZ, UR57, UR4 ;  /* 0x00000039ff077299 */ /* 0x000fe40008011604 */
[----:B------:R-:W-:Y:S02]  /*6810*/  USEL UR4, UR62, UR5, !UP0 ;  /* 0x000000053e047287 */ /* 0x000fe4000c000000 */
[----:B------:R-:W-:Y:S01]  /*6820*/  USEL UR7, UR63, UR7, !UP1 ;  /* 0x000000073f077287 */ /* 0x000fe2000c800000 */
[----:B------:R-:W-:Y:S01]  /*6830*/  UMOV UR5, UR9 ;  /* 0x0000000900057c82 */ /* 0x000fe20008000000 */
[----:B------:R-:W-:Y:S02]  /*6840*/  UIMAD.WIDE.U32 UR8, UR4, UR40, URZ ;  /* 0x00000028040872a5 */ /* 0x000fe4000f8e00ff */
[----:B------:R-:W-:Y:S03]  /*6850*/  USHF.R.U32.HI UR6, URZ, UR12, UR5 ;  /* 0x0000000cff067299 */ /* 0x000fe60008011605 */
[----:B------:R-:W-:Y:S01]  /*6860*/  UMOV UR5, UR11 ;  /* 0x0000000b00057c82 */ /* 0x000fe20008000000 */
[----:B------:R-:W-:Y:S02]  /*6870*/  UIMAD.WIDE.U32 UR10, UR7, UR40, URZ ;  /* 0x00000028070a72a5 */ /* 0x000fe4000f8e00ff */
[----:B------:R-:W-:Y:S02]  /*6880*/  USHF.R.U32.HI UR12, URZ, UR57, UR5 ;  /* 0x00000039ff0c7299 */ /* 0x000fe40008011605 */
[----:B------:R-:W-:Y:S01]  /*6890*/  USEL UR6, UR37, UR6, !UP0 ;  /* 0x0000000625067287 */ /* 0x000fe2000c000000 */
[----:B------:R-:W-:Y:S02]  /*68a0*/  UMOV UR5, UR9 ;  /* 0x0000000900057c82 */ /* 0x000fe40008000000 */
[----:B------:R-:W-:Y:S01]  /*68b0*/  UMOV UR10, UR11 ;  /* 0x0000000b000a7c82 */ /* 0x000fe20008000000 */
[----:B------:R-:W-:Y:S02]  /*68c0*/  @UP2 USHF.R.U32.HI UR4, URZ, UR41, UR5 ;  /* 0x00000029ff042299 */ /* 0x000fe40008011605 */
[----:B------:R-:W-:Y:S02]  /*68d0*/  @UP2 USHF.R.U32.HI UR7, URZ, UR41, UR10 ;  /* 0x00000029ff072299 */ /* 0x000fe4000801160a */
[----:B------:R-:W-:Y:S02]  /*68e0*/  UIMAD UR4, UR45, UR4, URZ ;  /* 0x000000042d0472a4 */ /* 0x000fe4000f8e02ff */
        /* <DEDUP_REMOVED lines=8> */
[----:B------:R-:W-:Y:S02]  /*6970*/  USEL UR11, UR6, UR4, !UP2 ;  /* 0x00000004060b7287 */ /* 0x000fe4000d000000 */
[----:B------:R-:W-:Y:S02]  /*6980*/  UIADD3 UR8, UPT, UPT, -UR5, URZ, URZ ;  /* 0x000000ff05087290 */ /* 0x000fe4000fffe1ff */
[----:B------:R-:W-:Y:S01]  /*6990*/  UIADD3 UR10, UPT, UPT, -UR11, URZ, URZ ;  /* 0x000000ff0b0a7290 */ /* 0x000fe2000fffe1ff */
[----:B------:R-:W-:Y:S01]  /*69a0*/  @!UP0 UMOV UR4, UR9 ;  /* 0x0000000900048c82 */ /* 0x000fe20008000000 */
[----:B------:R-:W-:Y:S02]  /*69b0*/  UIADD3 UR9, UPT, UPT, -UR6, URZ, URZ ;  /* 0x000000ff06097290 */ /* 0x000fe4000fffe1ff */
[----:B------:R-:W-:Y:S02]  /*69c0*/  @!UP0 USHF.R.U32.HI UR4, URZ, UR41, UR4 ;  /* 0x00000029ff048299 */ /* 0x000fe40008011604 */
[----:B------:R-:W-:Y:S02]  /*69d0*/  UIMAD UR10, UR45, UR10, UR6 ;  /* 0x0000000a2d0a72a4 */ /* 0x000fe4000f8e0206 */
[----:B------:R-:W-:Y:S04]  /*69e0*/  @!UP0 USEL UR4, UR5, UR4, !UP2 ;  /* 0x0000000405048287 */ /* 0x000fe8000d000000 */
[----:B------:R-:W-:Y:S02]  /*69f0*/  @!UP0 UIMAD UR10, UR7, UR10, UR4 ;  /* 0x0000000a070a82a4 */ /* 0x000fe4000f8e0204 */
[----:B------:R-:W-:Y:S02]  /*6a00*/  @!UP0 UIADD3 UR11, UPT, UPT, UR11, -UR4, URZ ;  /* 0x800000040b0b8290 */ /* 0x000fe4000fffe0ff */
[----:B------:R-:W-:Y:S02]  /*6a10*/  UIMAD UR7, UR42, UR8, UR38 ;  /* 0x000000082a0772a4 */ /* 0x000fe4000f8e0226 */
[----:B------:R-:W-:Y:S02]  /*6a20*/  @!UP0 UIMAD UR6, UR11, UR45, UR5 ;  /* 0x0000002d0b0682a4 */ /* 0x000fe4000f8e0205 */
[----:B------:R-:W-:Y:S01]  /*6a30*/  UIMAD UR4, UR58, UR9, UR37 ;  /* 0x000000093a0472a4 */ /* 0x000fe2000f8e0225 */
[----:B------:R-:W-:Y:S02]  /*6a40*/  @!UP0 UMOV UR5, UR10 ;  /* 0x0000000a00058c82 */ /* 0x000fe40008000000 */
[----:B------:R-:W-:Y:S02]  /*6a50*/  UIMAD UR38, UR5, UR42, UR7 ;  /* 0x0000002a052672a4 */ /* 0x000fe4000f8e0207 */
[----:B------:R-:W-:Y:S11]  /*6a60*/  UIMAD UR37, UR6, UR58, UR4 ;  /* 0x0000003a062572a4 */ /* 0x000ff6000f8e0204 */
[----:B------:R-:W-:Y:S01]  /*6a70*/  @!UPT UIADD3 URZ, UPT, UPT, URZ, URZ, URZ ;  /* 0x000000fffffff290 */ /* 0x000fe2000fffe0ff */
.L_x_108:
[----:B------:R-:W-:Y:S01]  /*6a80*/  UISETP.NE.AND UP0, UPT, UR39, 0x1, UPT ;  /* 0x000000012700788c */ /* 0x000fe2000bf05270 */
[----:B------:R-:W-:Y:S01]  /*6a90*/  LOP3.LUT P0, RZ, R57, 0x1b0, RZ, 0xc0, !PT ;  /* 0x000001b039ff7812 */ /* 0x000fe2000780c0ff */
[----:B------:R-:W-:Y:S01]  /*6aa0*/  USHF.L.U32 UR50, UR20, 0x6, URZ ;  /* 0x0000000614327899 */ /* 0x000fe200080006ff */
[----:B------:R-:W-:Y:S01]  /*6ab0*/  BSSY.RECONVERGENT B6, `(.L_x_109) ;  /* 0x0000034000067945 */ /* 0x000fe20003800200 */
[----:B------:R-:W-:Y:S01]  /*6ac0*/  USHF.L.U32 UR49, UR24, 0x8, URZ ;  /* 0x0000000818317899 */ /* 0x000fe200080006ff */
[----:B------:R-:W-:Y:S06]  /*6ad0*/  IADD3 R59, PT, PT, R59, 0x1, RZ ;  /* 0x000000013b3b7810 */ /* 0x000fec0007ffe0ff */
[----:B------:R-:W1:Y:S01]  /*6ae0*/  @!UP0 LDCU.128 UR12, c[0x0][0xb10] ;  /* 0x00016200ff0c87ac */ /* 0x000e620008000c00 */
[----:B------:R-:W2:Y:S01]  /*6af0*/  @!UP0 LDCU UR5, c[0x0][0xb0c] ;  /* 0x00016180ff0587ac */ /* 0x000ea20008000800 */
[----:B------:R-:W3:Y:S01]  /*6b00*/  @!UP0 LDCU UR10, c[0x0][0xb20] ;  /* 0x00016400ff0a87ac */ /* 0x000ee20008000800 */
[----:B-1----:R-:W-:Y:S02]  /*6b10*/  UIMAD.WIDE.U32 UR8, UR38, UR12, URZ ;  /* 0x0000000c260872a5 */ /* 0x002fe4000f8e00ff */
[----:B------:R-:W-:Y:S02]  /*6b20*/  UIMAD.WIDE.U32 UR6, UR37, UR15, URZ ;  /* 0x0000000f250672a5 */ /* 0x000fe4000f8e00ff */
[----:B------:R-:W-:Y:S03]  /*6b30*/  @!UP0 UISETP.NE.AND UP1, UPT, UR14, 0x1, UPT ;  /* 0x000000010e00888c */ /* 0x000fe6000bf25270 */
[----:B------:R-:W-:Y:S01]  /*6b40*/  @!UP0 UMOV UR4, UR9 ;  /* 0x0000000900048c82 */ /* 0x000fe20008000000 */
[----:B--2---:R-:W-:Y:S02]  /*6b50*/  @!UP0 UISETP.NE.AND UP2, UPT, UR5, 0x1, UPT ;  /* 0x000000010500888c */ /* 0x004fe4000bf45270 */
[----:B------:R-:W-:Y:S01]  /*6b60*/  @!UP0 USHF.R.U32.HI UR4, URZ, UR13, UR4 ;  /* 0x0000000dff048299 */ /* 0x000fe20008011604 */
[----:B------:R-:W-:Y:S02]  /*6b70*/  @!UP0 UMOV UR6, UR7 ;  /* 0x0000000700068c82 */ /* 0x000fe40008000000 */
[----:B---3--:R-:W-:Y:S02]  /*6b80*/  @!UP0 USHF.R.U32.HI UR6, URZ, UR10, UR6 ;  /* 0x0000000aff068299 */ /* 0x008fe40008011606 */
[----:B------:R-:W-:Y:S02]  /*6b90*/  @!UP0 USEL UR7, UR38, UR4, !UP2 ;  /* 0x0000000426078287 */ /* 0x000fe4000d000000 */
[----:B------:R-:W-:Y:S04]  /*6ba0*/  @!UP0 USEL UR6, UR37, UR6, !UP1 ;  /* 0x0000000625068287 */ /* 0x000fe8000c800000 */
[----:B------:R-:W-:Y:S02]  /*6bb0*/  @!UP0 UIADD3 UR4, UPT, UPT, -UR7, UR6, URZ ;  /* 0x0000000607048290 */ /* 0x000fe4000fffe1ff */
[----:B------:R-:W-:Y:S02]  /*6bc0*/  @!UP0 UIADD3 UR6, UPT, UPT, UR7, -UR6, URZ ;  /* 0x8000000607068290 */ /* 0x000fe4000fffe0ff */
[----:B------:R-:W-:Y:S02]  /*6bd0*/  @!UP0 UIMAD UR38, UR4, UR5, UR38 ;  /* 0x00000005042682a4 */ /* 0x000fe4000f8e0226 */
[----:B------:R-:W-:Y:S01]  /*6be0*/  @!UP0 UIMAD UR37, UR6, UR14, UR37 ;  /* 0x0000000e062582a4 */ /* 0x000fe2000f8e0225 */
[----:B------:R-:W-:Y:S11]  /*6bf0*/  @!P0 BRA `(.L_x_110) ;  /* 0x00000000007c8947 */ /* 0x000ff60003800000 */
[----:B------:R-:W1:Y:S01]  /*6c00*/  LDCU.64 UR8, c[0x4][0x80] ;  /* 0x01001000ff0877ac */ /* 0x000e620008000a00 */
[----:B------:R-:W-:Y:S01]  /*6c10*/  MOV R2, 0x0 ;  /* 0x0000000000027802 */ /* 0x000fe20000000f00 */
[----:B------:R-:W-:Y:S02]  /*6c20*/  HFMA2 R12, -RZ, RZ, 0, 5.9604644775390625e-08 ;  /* 0x00000001ff0c7431 */ /* 0x000fe400000001ff */
[----:B------:R-:W-:Y:S01]  /*6c30*/  IMAD.MOV.U32 R8, RZ, RZ, 0x70 ;  /* 0x00000070ff087424 */ /* 0x000fe200078e00ff */
[----:B------:R2:W3:Y:S01]  /*6c40*/  LDC.64 R14, c[0x4][R2] ;  /* 0x01000000020e7b82 */ /* 0x0004e20000000a00 */
[----:B------:R-:W4:Y:S01]  /*6c50*/  LDCU.64 UR6, c[0x4][0x88] ;  /* 0x01001100ff0677ac */ /* 0x000f220008000a00 */
[----:B------:R-:W-:Y:S01]  /*6c60*/  IMAD.MOV.U32 R13, RZ, RZ, RZ ;  /* 0x000000ffff0d7224 */ /* 0x000fe200078e00ff */
[----:B------:R-:W2:Y:S01]  /*6c70*/  LDCU.64 UR4, c[0x4][0x8] ;  /* 0x01000100ff0477ac */ /* 0x000ea20008000a00 */
[----:B-1----:R-:W-:Y:S01]  /*6c80*/  MOV R5, UR9 ;  /* 0x0000000900057c02 */ /* 0x002fe20008000f00 */
[----:B------:R-:W-:Y:S01]  /*6c90*/  IMAD.U32 R4, RZ, RZ, UR8 ;  /* 0x00000008ff047e24 */ /* 0x000fe2000f8e00ff */
[----:B----4-:R-:W-:Y:S01]  /*6ca0*/  MOV R7, UR7 ;  /* 0x0000000700077c02 */ /* 0x010fe20008000f00 */
[----:B------:R-:W-:Y:S01]  /*6cb0*/  IMAD.U32 R6, RZ, RZ, UR6 ;  /* 0x00000006ff067e24 */ /* 0x000fe2000f8e00ff */
[----:B--2---:R-:W-:Y:S01]  /*6cc0*/  MOV R11, UR5 ;  /* 0x00000005000b7c02 */ /* 0x004fe20008000f00 */
[----:B------:R-:W-:Y:S02]  /*6cd0*/  IMAD.U32 R10, RZ, RZ, UR4 ;  /* 0x00000004ff0a7e24 */ /* 0x000fe4000f8e00ff */
[----:B------:R-:W-:Y:S07]  /*6ce0*/  LEPC R20, `(.L_x_111) ;  /* 0x000000001014794e */ /* 0x000fee0000000000 */
[----:B---3-5:R-:W-:Y:S05]  /*6cf0*/  CALL.ABS.NOINC R14 ;  /* 0x000000000e007343 */ /* 0x028fea0003c00000 */
.L_x_111:
[----:B------:R-:W1:Y:S01]  /*6d00*/  LDCU.64 UR8, c[0x4][0x80] ;  /* 0x01001000ff0877ac */ /* 0x000e620008000a00 */
[----:B------:R-:W2:Y:S01]  /*6d10*/  LDC.64 R2, c[0x4][R2] ;  /* 0x0100000002027b82 */ /* 0x000ea20000000a00 */
[----:B------:R-:W-:Y:S02]  /*6d20*/  HFMA2 R12, -RZ, RZ, 0, 5.9604644775390625e-08 ;  /* 0x00000001ff0c7431 */ /* 0x000fe400000001ff */
[----:B------:R-:W-:Y:S02]  /*6d30*/  IMAD.MOV.U32 R8, RZ, RZ, 0x70 ;  /* 0x00000070ff087424 */ /* 0x000fe400078e00ff */
[----:B------:R-:W-:Y:S01]  /*6d40*/  IMAD.MOV.U32 R13, RZ, RZ, RZ ;  /* 0x000000ffff0d7224 */ /* 0x000fe200078e00ff */
[----:B------:R-:W3:Y:S01]  /*6d50*/  LDCU.64 UR6, c[0x4][0x88] ;  /* 0x01001100ff0677ac */ /* 0x000ee20008000a00 */
[----:B------:R-:W4:Y:S01]  /*6d60*/  LDCU.64 UR4, c[0x4][0x8] ;  /* 0x01000100ff0477ac */ /* 0x000f220008000a00 */
[----:B-1----:R-:W-:Y:S02]  /*6d70*/  MOV R4, UR8 ;  /* 0x0000000800047c02 */ /* 0x002fe40008000f00 */
[----:B------:R-:W-:Y:S02]  /*6d80*/  MOV R5, UR9 ;  /* 0x0000000900057c02 */ /* 0x000fe40008000f00 */
[----:B---3--:R-:W-:Y:S01]  /*6d90*/  MOV R7, UR7 ;  /* 0x0000000700077c02 */ /* 0x008fe20008000f00 */
[----:B------:R-:W-:Y:S01]  /*6da0*/  IMAD.U32 R6, RZ, RZ, UR6 ;  /* 0x00000006ff067e24 */ /* 0x000fe2000f8e00ff */
[----:B----4-:R-:W-:Y:S01]  /*6db0*/  MOV R11, UR5 ;  /* 0x00000005000b7c02 */ /* 0x010fe20008000f00 */
[----:B------:R-:W-:Y:S02]  /*6dc0*/  IMAD.U32 R10, RZ, RZ, UR4 ;  /* 0x00000004ff0a7e24 */ /* 0x000fe4000f8e00ff */
[----:B------:R-:W-:Y:S07]  /*6dd0*/  LEPC R20, `(.L_x_110) ;  /* 0x000000001014794e */ /* 0x000fee0000000000 */
[----:B--2---:R-:W-:Y:S05]  /*6de0*/  CALL.ABS.NOINC R2 ;  /* 0x0000000002007343 */ /* 0x004fea0003c00000 */
.L_x_110:
[----:B------:R-:W-:Y:S05]  /*6df0*/  BSYNC.RECONVERGENT B6 ;  /* 0x0000000000067941 */ /* 0x000fea0003800200 */
.L_x_109:
[----:B------:R-:W-:Y:S02]  /*6e00*/  R2UR UR6, R56 ;  /* 0x00000000380672ca */ /* 0x000fe400000e0000 */
[----:B------:R-:W-:Y:S02]  /*6e10*/  R2UR UR5, R69 ;  /* 0x00000000450572ca */ /* 0x000fe400000e0000 */
[----:B------:R-:W-:Y:S02]  /*6e20*/  R2UR UR4, R68 ;  /* 0x00000000440472ca */ /* 0x000fe400000e0000 */
[----:B------:R-:W-:Y:S02]  /*6e30*/  ISETP.NE.U32.AND P4, PT, R50, RZ, PT ;  /* 0x000000ff3200720c */ /* 0x000fe40003f85070 */
[----:B------:R-:W-:Y:S02]  /*6e40*/  ISETP.NE.U32.AND P2, PT, RZ, UR60, PT ;  /* 0x0000003cff007c0c */ /* 0x000fe4000bf45070 */
[----:B------:R-:W-:Y:S02]  /*6e50*/  ISETP.NE.AND.EX P4, PT, R51, RZ, PT, P4 ;  /* 0x000000ff3300720c */ /* 0x000fe40003f85340 */
[----:B------:R-:W-:Y:S01]  /*6e60*/  ISETP.NE.AND.EX P2, PT, RZ, UR61, PT, P2 ;  /* 0x0000003dff007c0c */ /* 0x000fe2000bf45320 */
[----:B------:R-:W-:Y:S02]  /*6e70*/  UISETP.NE.AND UP2, UPT, UR6, URZ, UPT ;  /* 0x000000ff0600728c */ /* 0x000fe4000bf45270 */
[----:B------:R-:W-:Y:S04]  /*6e80*/  UISETP.NE.U32.AND UP0, UPT, UR5, URZ, UPT ;  /* 0x000000ff0500728c */ /* 0x000fe8000bf05070 */
[----:B------:R-:W-:Y:S01]  /*6e90*/  UISETP.NE.AND.EX UP1, UPT, UR4, URZ, UPT, UP0 ;  /* 0x000000ff0400728c */ /* 0x000fe2000bf25300 */
[----:B------:R-:W-:Y:S01]  /*6ea0*/  PLOP3.LUT P1, PT, PT, PT, UP2, 0x80, 0x8 ;  /* 0x000000000008781c */ /* 0x000fe20003f2f028 */
[----:B------:R-:W-:Y:S03]  /*6eb0*/  UPLOP3.LUT UP0, UPT, UPT, UPT, UPT, 0x40, 0x4 ;  /* 0x000000000004789c */ /* 0x000fe60003f0e870 */
[----:B------:R-:W-:Y:S06]  /*6ec0*/  @UP2 UPLOP3.LUT UP0, UPT, UPT, UPT, UP1, 0x80, 0x8 ;  /* 0x000000000008289c */ /* 0x000fec0003f0f010 */
[----:B------:R-:W-:Y:S01]  /*6ed0*/  PLOP3.LUT P0, PT, PT, PT, UP0, 0x80, 0x8 ;  /* 0x000000000008781c */ /* 0x000fe20003f0f008 */
[----:B------:R-:W-:Y:S01]  /*6ee0*/  @!UPT UIADD3 URZ, UPT, UPT, URZ, URZ, URZ ;  /* 0x000000fffffff290 */ /* 0x000fe2000fffe0ff */
[----:B------:R-:W-:Y:S11]  /*6ef0*/  BRA.U !UP1, `(.L_x_112) ;  /* 0x0000000109407547 */ /* 0x000ff6000b800000 */
[----:B------:R-:W-:Y:S01]  /*6f00*/  UISETP.NE.U32.AND UP0, UPT, UR60, URZ, UPT ;  /* 0x000000ff3c00728c */ /* 0x000fe2000bf05070 */
[----:B------:R-:W-:Y:S01]  /*6f10*/  R2UR UR6, R69 ;  /* 0x00000000450672ca */ /* 0x000fe200000e0000 */
[----:B------:R-:W1:Y:S01]  /*6f20*/  LDCU.64 UR8, c[0x0][0x358] ;  /* 0x00006b00ff0877ac */ /* 0x000e620008000a00 */
[----:B------:R-:W-:Y:S02]  /*6f30*/  HFMA2 R52, -RZ, RZ, 0, 5.9604644775390625e-08 ;  /* 0x00000001ff347431 */ /* 0x000fe400000001ff */
[----:B------:R-:W-:Y:S01]  /*6f40*/  IMAD.MOV.U32 R0, RZ, RZ, 0x1 ;  /* 0x00000001ff007424 */ /* 0x000fe200078e00ff */
[----:B------:R-:W-:Y:S06]  /*6f50*/  UISETP.NE.AND.EX UP0, UPT, UR61, URZ, UPT, UP0 ;  /* 0x000000ff3d00728c */ /* 0x000fec000bf05300 */
[----:B------:R-:W-:Y:S05]  /*6f60*/  PLOP3.LUT P3, PT, PT, PT, UP0, 0x80, 0x8 ;  /* 0x000000000008781c */ /* 0x000fea0003f6f008 */
[----:B------:R-:W2:Y:S01]  /*6f70*/  @UP0 LDCU.64 UR4, c[0x0][0x888] ;  /* 0x00011100ff0407ac */ /* 0x000ea20008000a00 */
[----:B------:R-:W-:Y:S07]  /*6f80*/  @UP0 UIMAD UR6, UR36, UR6, URZ ;  /* 0x00000006240602a4 */ /* 0x000fee000f8e02ff */
[----:B------:R-:W-:Y:S01]  /*6f90*/  @!P3 PRMT R52, R0, 0x7610, R52 ;  /* 0x000076100034b816 */ /* 0x000fe20000000034 */
[----:B--2---:R-:W-:Y:S06]  /*6fa0*/  @UP0 UIMAD.WIDE UR4, UR6, 0x4, UR4 ;  /* 0x00000004060408a5 */ /* 0x004fec000f8e0204 */
[----:B------:R-:W-:Y:S02]  /*6fb0*/  IMAD.U32 R2, RZ, RZ, UR4 ;  /* 0x00000004ff027e24 */ /* 0x000fe4000f8e00ff */
[----:B------:R-:W-:Y:S03]  /*6fc0*/  IMAD.U32 R3, RZ, RZ, UR5 ;  /* 0x00000005ff037e24 */ /* 0x000fe6000f8e00ff */
[----:B------:R-:W2:Y:S02]  /*6fd0*/  @!UP0 LDCU UR4, c[0x0][0x880] ;  /* 0x00011000ff0487ac */ /* 0x000ea40008000800 */
[----:B-1---5:R1:W5:Y:S02]  /*6fe0*/  @P3 LDG.E R27, desc[UR8][R2.64] ;  /* 0x00000008021b3981 */ /* 0x022364000c1e1900 */
[----:B-12---:R-:W-:Y:S02]  /*6ff0*/  @!P3 MOV R27, UR4 ;  /* 0x00000004001bbc02 */ /* 0x006fe40008000f00 */
.L_x_112:
[----:B------:R-:W-:Y:S05]  /*7000*/  @!P4 BRA `(.L_x_113) ;  /* 0x000000000024c947 */ /* 0x000fea0003800000 */
[----:B------:R-:W-:Y:S01]  /*7010*/  ISETP.NE.U32.AND P3, PT, R48, RZ, PT ;  /* 0x000000ff3000720c */ /* 0x000fe20003f65070 */
[----:B------:R-:W1:Y:S03]  /*7020*/  LDCU.64 UR4, c[0x0][0x358] ;  /* 0x00006b00ff0477ac */ /* 0x000e660008000a00 */
[----:B------:R-:W-:Y:S11]  /*7030*/  ISETP.NE.AND.EX P3, PT, R49, RZ, PT, P3 ;  /* 0x000000ff3100720c */ /* 0x000ff60003f65330 */
[----:B------:R-:W-:Y:S02]  /*7040*/  @!UPT UIADD3 URZ, UPT, UPT, URZ, URZ, URZ ;  /* 0x000000fffffff290 */ /* 0x000fe4000fffe0ff */
[----:B------:R-:W2:Y:S01]  /*7050*/  @P3 LDC.64 R2, c[0x0][0x8a8] ;  /* 0x00022a00ff023b82 */ /* 0x000ea20000000a00 */
[----:B------:R-:W-:Y:S04]  /*7060*/  @P3 IMAD R0, R50, UR36, RZ ;  /* 0x0000002432003c24 */ /* 0x000fe8000f8e02ff */
[----:B--2---:R-:W-:Y:S05]  /*7070*/  @P3 IMAD.WIDE R2, R0, 0x4, R2 ;  /* 0x0000000400023825 */ /* 0x004fea00078e0202 */
[----:B-1---5:R1:W5:Y:S02]  /*7080*/  @P3 LDG.E R24, desc[UR4][R2.64] ;  /* 0x0000000402183981 */ /* 0x022364000c1e1900 */
[----:B-1----:R-:W2:Y:S02]  /*7090*/  @!P3 LDC R24, c[0x0][0x8a0] ;  /* 0x00022800ff18bb82 */ /* 0x002ea40000000800 */
.L_x_113:
[----:B-----5:R-:W-:Y:S01]  /*70a0*/  FSETP.NEU.AND P3, PT, R27, RZ, PT ;  /* 0x000000ff1b00720b */ /* 0x020fe20003f6d000 */
[----:B------:R-:W-:Y:S01]  /*70b0*/  BSSY B1, `(.L_x_114) ;  /* 0x0000038000017945 */ /* 0x000fe20003800000 */
[----:B------:R-:W-:Y:S01]  /*70c0*/  SEL R3, RZ, 0xffffffff, P2 ;  /* 0xffffffffff037807 */ /* 0x000fe20001000000 */
[----:B------:R-:W-:Y:S01]  /*70d0*/  IMAD.MOV.U32 R74, RZ, RZ, 0x1 ;  /* 0x00000001ff4a7424 */ /* 0x000fe200078e00ff */
[----:B------:R-:W-:Y:S01]  /*70e0*/  @P1 LOP3.LUT P2, RZ, R52, 0xff, RZ, 0xc0, !PT ;  /* 0x000000ff34ff1812 */ /* 0x000fe2000784c0ff */
[----:B------:R-:W-:Y:S01]  /*70f0*/  IMAD R25, R22, 0x80, R23 ;  /* 0x0000008016197824 */ /* 0x000fe200078e0217 */
[----:B------:R-:W-:Y:S01]  /*7100*/  @P1 SEL R0, RZ, 0xffffffff, P3 ;  /* 0xffffffffff001807 */ /* 0x000fe20001800000 */
[----:B------:R-:W-:Y:S01]  /*7110*/  IMAD R60, R66, -0x10, R64 ;  /* 0xfffffff0423c7824 */ /* 0x000fe200078e0240 */
[----:B------:R-:W-:Y:S01]  /*7120*/  LEA R73, R22, UR43, 0x3 ;  /* 0x0000002b16497c11 */ /* 0x000fe2000f8e18ff */
[----:B------:R-:W-:Y:S01]  /*7130*/  IMAD.MOV.U32 R26, RZ, RZ, RZ ;  /* 0x000000ffff1a7224 */ /* 0x000fe200078e00ff */
[C---:B------:R-:W-:Y:S02]  /*7140*/  @P0 SEL R0, R3.reuse, R0, !P2 ;  /* 0x0000000003000207 */ /* 0x040fe40005000000 */
[----:B------:R-:W-:Y:S02]  /*7150*/  CS2R R38, SRZ ;  /* 0x0000000000267805 */ /* 0x000fe4000001ff00 */
[----:B------:R-:W-:Y:S02]  /*7160*/  PLOP3.LUT P2, PT, PT, PT, UP1, 0x80, 0x8 ;  /* 0x000000000008781c */ /* 0x000fe40003f4f018 */
[----:B------:R-:W-:Y:S02]  /*7170*/  CS2R R36, SRZ ;  /* 0x0000000000247805 */ /* 0x000fe4000001ff00 */
[----:B------:R-:W-:Y:S02]  /*7180*/  @P1 LOP3.LUT R0, R0, 0x1, RZ, 0xc0, !PT ;  /* 0x0000000100001812 */ /* 0x000fe400078ec0ff */
[----:B------:R-:W-:Y:S02]  /*7190*/  CS2R R34, SRZ ;  /* 0x0000000000227805 */ /* 0x000fe4000001ff00 */
[----:B------:R-:W-:Y:S02]  /*71a0*/  LOP3.LUT P4, R58, R52, 0xff, RZ, 0xc0, !PT ;  /* 0x000000ff343a7812 */ /* 0x000fe4000788c0ff */
[----:B------:R-:W-:Y:S02]  /*71b0*/  CS2R R32, SRZ ;  /* 0x0000000000207805 */ /* 0x000fe4000001ff00 */
[----:B------:R-:W-:Y:S02]  /*71c0*/  ISETP.NE.U32.OR P5, PT, R0, 0x1, !P1 ;  /* 0x000000010000780c */ /* 0x000fe40004fa5470 */
[----:B------:R-:W-:Y:S02]  /*71d0*/  CS2R R42, SRZ ;  /* 0x00000000002a7805 */ /* 0x000fe4000001ff00 */
[----:B------:R-:W-:Y:S02]  /*71e0*/  SEL R2, RZ, 0xffffffff, P3 ;  /* 0xffffffffff027807 */ /* 0x000fe40001800000 */
[----:B------:R-:W-:Y:S02]  /*71f0*/  CS2R R40, SRZ ;  /* 0x0000000000287805 */ /* 0x000fe4000001ff00 */
[----:B------:R-:W-:Y:S02]  /*7200*/  P2R R72, PR, RZ, 0x20 ;  /* 0x00000020ff487803 */ /* 0x000fe40000000000 */
[----:B------:R-:W-:Y:S02]  /*7210*/  CS2R R46, SRZ ;  /* 0x00000000002e7805 */ /* 0x000fe4000001ff00 */
[----:B------:R-:W-:Y:S02]  /*7220*/  CS2R R44, SRZ ;  /* 0x00000000002c7805 */ /* 0x000fe4000001ff00 */
[----:B------:R-:W-:Y:S04]  /*7230*/  @P2 SEL R2, R3, R2, !P4 ;  /* 0x0000000203022207 */ /* 0x000fe80006000000 */
[----:B------:R-:W-:Y:S02]  /*7240*/  LOP3.LUT R2, R2, 0x1, RZ, 0xc0, !PT ;  /* 0x0000000102027812 */ /* 0x000fe400078ec0ff */
[----:B------:R-:W-:Y:S02]  /*7250*/  @P5 SHF.L.U32 R0, RZ, 0x1f, RZ ;  /* 0x0000001fff005819 */ /* 0x000fe400000006ff */
[----:B------:R-:W-:Y:S02]  /*7260*/  ISETP.NE.U32.AND P2, PT, R2, 0x1, PT ;  /* 0x000000010200780c */ /* 0x000fe40003f45070 */
[----:B------:R1:W3:Y:S02]  /*7270*/  @P5 SYNCS.PHASECHK.TRANS64.TRYWAIT P1, [UR43+0x40], R0 ;  /* 0x00004000ff0055a7 */ /* 0x0002e4000802112b */
[----:B------:R-:W-:Y:S02]  /*7280*/  P2R R75, PR, RZ, 0x4 ;  /* 0x00000004ff4b7803 */ /* 0x000fe40000000000 */
[----:B-1----:R-:W-:Y:S04]  /*7290*/  SHF.L.U32 R0, R62, 0x1f, RZ ;  /* 0x0000001f3e007819 */ /* 0x002fe800000006ff */
[----:B------:R1:W4:Y:S01]  /*72a0*/  SYNCS.PHASECHK.TRANS64.TRYWAIT P0, [R73+URZ+0xb0], R0 ;  /* 0x0000b000490075a7 */ /* 0x00032200080011ff */
[----:B---3--:R-:W-:Y:S01]  /*72b0*/  @P5 SEL R74, RZ, 0x1, !P1 ;  /* 0x00000001ff4a5807 */ /* 0x008fe20004800000 */
[----:B-1----:R-:W-:Y:S06]  /*72c0*/  @!P5 BRA `(.L_x_115) ;  /* 0x000000000058d947 */ /* 0x002fec0003800000 */
[----:B------:R-:W-:Y:S01]  /*72d0*/  IMAD.MOV.U32 R39, RZ, RZ, RZ ;  /* 0x000000ffff277224 */ /* 0x000fe200078e00ff */
[----:B------:R-:W-:Y:S01]  /*72e0*/  ISETP.NE.AND P1, PT, R74, RZ, PT ;  /* 0x000000ff4a00720c */ /* 0x000fe20003f25270 */
[----:B------:R-:W-:Y:S01]  /*72f0*/  BSSY B0, `(.L_x_116) ;  /* 0x000000c000007945 */ /* 0x000fe20003800000 */
[----:B------:R-:W-:Y:S02]  /*7300*/  CS2R R46, SRZ ;  /* 0x00000000002e7805 */ /* 0x000fe4000001ff00 */
[----:B------:R-:W-:Y:S02]  /*7310*/  CS2R R44, SRZ ;  /* 0x00000000002c7805 */ /* 0x000fe4000001ff00 */
[----:B------:R-:W-:Y:S02]  /*7320*/  CS2R R42, SRZ ;  /* 0x00000000002a7805 */ /* 0x000fe4000001ff00 */
[----:B------:R-:W-:Y:S02]  /*7330*/  CS2R R40, SRZ ;  /* 0x0000000000287805 */ /* 0x000fe4000001ff00 */
[----:B------:R-:W-:Y:S02]  /*7340*/  CS2R R34, SRZ ;  /* 0x0000000000227805 */ /* 0x000fe4000001ff00 */
[----:B------:R-:W-:Y:S02]  /*7350*/  CS2R R32, SRZ ;  /* 0x0000000000207805 */ /* 0x000fe4000001ff00 */
[----:B------:R-:W-:Y:S01]  /*7360*/  CS2R R36, SRZ ;  /* 0x0000000000247805 */ /* 0x000fe2000001ff00 */
[----:B------:R-:W-:Y:S06]  /*7370*/  @P1 BRA `(.L_x_117) ;  /* 0x00000000000c1947 */ /* 0x000fec0003800000 */
[----:B------:R-:W-:Y:S04]  /*7380*/  SHF.L.U32 R3, RZ, 0x1f, RZ ;  /* 0x0000001fff037819 */ /* 0x000fe800000006ff */
[----:B------:R-:W1:Y:S02]  /*7390*/  SYNCS.PHASECHK.TRANS64.TRYWAIT P1, [UR43+0x40], R3 ;  /* 0x00004003ff0075a7 */ /* 0x000e64000802112b */
[----:B-1----:R-:W-:Y:S05]  /*73a0*/  @!P1 BRA `(.L_x_118) ;  /* 0x0000005c00689947 */ /* 0x002fea0003800000 */
.L_x_117:
[----:B------:R-:W-:Y:S05]  /*73b0*/  BSYNC B0 ;  /* 0x0000000000007941 */ /* 0x000fea0003800000 */
.L_x_116:
[----:B------:R-:W-:Y:S01]  /*73c0*/  ISETP.NE.AND P1, PT, R75, RZ, PT ;  /* 0x000000ff4b00720c */ /* 0x000fe20003f25270 */
[----:B------:R-:W-:Y:S11]  /*73d0*/  HFMA2 R26, -RZ, RZ, 0, 5.9604644775390625e-08 ;  /* 0x00000001ff1a7431 */ /* 0x000ff600000001ff */
[----:B------:R-:W-:Y:S01]  /*73e0*/  @!UPT UIADD3 URZ, UPT, UPT, URZ, URZ, URZ ;  /* 0x000000fffffff290 */ /* 0x000fe2000fffe0ff */
[----:B------:R3:W1:Y:S04]  /*73f0*/  @P1 LDS.128 R44, [R65] ;  /* 0x00000000412c1984 */ /* 0x0006680000000c00 */
[----:B------:R3:W1:Y:S04]  /*7400*/  @P1 LDS.128 R40, [R64+0x10] ;  /* 0x0000100040281984 */ /* 0x0006680000000c00 */
[----:B------:R3:W1:Y:S04]  /*7410*/  @P1 LDS.128 R32, [R63+0x20] ;  /* 0x000020003f201984 */ /* 0x0006680000000c00 */
[----:B------:R3:W1:Y:S02]  /*7420*/  @P1 LDS.128 R36, [R60+0x30] ;  /* 0x000030003c241984 */ /* 0x0006640000000c00 */
.L_x_115:
[----:B------:R-:W-:Y:S05]  /*7430*/  BSYNC B1 ;  /* 0x0000000000017941 */ /* 0x000fea0003800000 */
.L_x_114:
[----:B-1----:R-:W-:Y:S04]  /*7440*/  SHF.R.U32.HI R2, RZ, 0x15, R25 ;  /* 0x00000015ff027819 */ /* 0x002fe80000011619 */
[----:B------:R-:W-:Y:S01]  /*7450*/  LOP3.LUT P1, RZ, R2, 0x3, R53, 0x48, !PT ;  /* 0x0000000302ff7812 */ /* 0x000fe20007824835 */
[----:B------:R-:W-:Y:S01]  /*7460*/  @!UPT UIADD3 URZ, UPT, UPT, URZ, URZ, URZ ;  /* 0x000000fffffff290 */ /* 0x000fe2000fffe0ff */
[----:B----4-:R-:W-:Y:S11]  /*7470*/  @P0 BRA `(.L_x_119) ;  /* 0x0000000000080947 */ /* 0x010ff60003800000 */
[----:B------:R-:W1:Y:S02]  /*7480*/  SYNCS.PHASECHK.TRANS64.TRYWAIT P0, [R73+URZ+0xb0], R0 ;  /* 0x0000b000490075a7 */ /* 0x000e6400080011ff */
[----:B-1----:R-:W-:Y:S05]  /*7490*/  @!P0 BRA `(.L_x_120) ;  /* 0x0000005c00448947 */ /* 0x002fea0003800000 */
.L_x_119:
[----:B------:R-:W-:Y:S05]  /*74a0*/  @!P1 BRA `(.L_x_121) ;  /* 0x0000000000409947 */ /* 0x000fea0003800000 */
[----:B------:R-:W4:Y:S01]  /*74b0*/  LDCU.64 UR8, c[0x4][0x70] ;  /* 0x01000e00ff0877ac */ /* 0x000f220008000a00 */
[----:B------:R-:W-:Y:S01]  /*74c0*/  MOV R3, 0x0 ;  /* 0x0000000000037802 */ /* 0x000fe20000000f00 */
[----:B------:R-:W-:Y:S02]  /*74d0*/  HFMA2 R12, -RZ, RZ, 0, 5.9604644775390625e-08 ;  /* 0x00000001ff0c7431 */ /* 0x000fe400000001ff */
[----:B------:R-:W-:Y:S02]  /*74e0*/  IMAD.MOV.U32 R8, RZ, RZ, 0x192 ;  /* 0x00000192ff087424 */ /* 0x000fe400078e00ff */
[----:B------:R-:W-:Y:S01]  /*74f0*/  IMAD.MOV.U32 R13, RZ, RZ, RZ ;  /* 0x000000ffff0d7224 */ /* 0x000fe200078e00ff */
[----:B------:R-:W5:Y:S01]  /*7500*/  LDCU.64 UR6, c[0x4][0x78] ;  /* 0x01000f00ff0677ac */ /* 0x000f620008000a00 */
[----:B------:R-:W1:Y:S01]  /*7510*/  LDC.64 R2, c[0x4][R3] ;  /* 0x0100000003027b82 */ /* 0x000e620000000a00 */
[----:B------:R-:W2:Y:S01]  /*7520*/  LDCU.64 UR4, c[0x4][0x10] ;  /* 0x01000200ff0477ac */ /* 0x000ea20008000a00 */
[----:B----4-:R-:W-:Y:S01]  /*7530*/  MOV R5, UR9 ;  /* 0x0000000900057c02 */ /* 0x010fe20008000f00 */
[----:B------:R-:W-:Y:S01]  /*7540*/  IMAD.U32 R4, RZ, RZ, UR8 ;  /* 0x00000008ff047e24 */ /* 0x000fe2000f8e00ff */
[----:B-----5:R-:W-:Y:S01]  /*7550*/  MOV R7, UR7 ;  /* 0x0000000700077c02 */ /* 0x020fe20008000f00 */
[----:B------:R-:W-:Y:S01]  /*7560*/  IMAD.U32 R6, RZ, RZ, UR6 ;  /* 0x00000006ff067e24 */ /* 0x000fe2000f8e00ff */
[----:B--2---:R-:W-:Y:S01]  /*7570*/  MOV R11, UR5 ;  /* 0x00000005000b7c02 */ /* 0x004fe20008000f00 */
[----:B------:R-:W-:Y:S02]  /*7580*/  IMAD.U32 R10, RZ, RZ, UR4 ;  /* 0x00000004ff0a7e24 */ /* 0x000fe4000f8e00ff */
[----:B------:R-:W-:Y:S07]  /*7590*/  LEPC R20, `(.L_x_121) ;  /* 0x000000001014794e */ /* 0x000fee0000000000 */
[----:B-1-3--:R-:W-:Y:S05]  /*75a0*/  CALL.ABS.NOINC R2 ;  /* 0x0000000002007343 */ /* 0x00afea0003c00000 */
.L_x_121:
[----:B------:R-:W-:Y:S01]  /*75b0*/  LOP3.LUT R20, R44, 0xffffe000, RZ, 0xc0, !PT ;  /* 0xffffe0002c147812 */ /* 0x000fe200078ec0ff */
[----:B------:R-:W-:Y:S05]  /*75c0*/  WARPSYNC.ALL ;  /* 0x0000000000007948 */ /* 0x000fea0003800000 */
[----:B------:R-:W-:Y:S01]  /*75d0*/  R2UR UR4, R25 ;  /* 0x00000000190472ca */ /* 0x000fe200000e0000 */
[----:B------:R-:W-:Y:S01]  /*75e0*/  BSSY.RECONVERGENT B0, `(.L_x_122) ;  /* 0x000005c000007945 */ /* 0x000fe20003800200 */
[----:B------:R-:W-:Y:S11]  /*75f0*/  ISETP.NE.AND P0, PT, R67, RZ, PT ;  /* 0x000000ff4300720c */ /* 0x000ff60003f05270 */
[----:B------:R-:W1:Y:S02]  /*7600*/  LDTM.x16 R4, tmem[UR4] ;  /* 0x00000004000479ee */ /* 0x000e640008240000 */
[C---:B-12---:R-:W-:Y:S01]  /*7610*/  FMUL R0, R24.reuse, R4 ;  /* 0x0000000418007220 */ /* 0x046fe20000400000 */
[C---:B------:R-:W-:Y:S01]  /*7620*/  FMUL R2, R24.reuse, R5 ;  /* 0x0000000518027220 */ /* 0x040fe20000400000 */
[C---:B------:R-:W-:Y:S01]  /*7630*/  FMUL R4, R24.reuse, R8 ;  /* 0x0000000818047220 */ /* 0x040fe20000400000 */
[C---:B------:R-:W-:Y:S01]  /*7640*/  FMUL R5, R24.reuse, R9 ;  /* 0x0000000918057220 */ /* 0x040fe20000400000 */
[C---:B------:R-:W-:Y:S01]  /*7650*/  FMUL R8, R24.reuse, R12 ;  /* 0x0000000c18087220 */ /* 0x040fe20000400000 */
[C---:B------:R-:W-:Y:S01]  /*7660*/  FMUL R9, R24.reuse, R13 ;  /* 0x0000000d18097220 */ /* 0x040fe20000400000 */
[C---:B------:R-:W-:Y:S01]  /*7670*/  FMUL R12, R24.reuse, R16 ;  /* 0x00000010180c7220 */ /* 0x040fe20000400000 */
[----:B------:R-:W-:Y:S01]  /*7680*/  LOP3.LUT R16, R45, 0xffffe000, RZ, 0xc0, !PT ;  /* 0xffffe0002d107812 */ /* 0x000fe200078ec0ff */
[----:B------:R-:W-:Y:S01]  /*7690*/  FMUL R13, R24, R17 ;  /* 0x00000011180d7220 */ /* 0x000fe20000400000 */
[----:B------:R-:W-:Y:S01]  /*76a0*/  LOP3.LUT R17, R46, 0xffffe000, RZ, 0xc0, !PT ;  /* 0xffffe0002e117812 */ /* 0x000fe200078ec0ff */
[----:B------:R-:W-:Y:S01]  /*76b0*/  FFMA R28, R27, R20, R0 ;  /* 0x000000141b1c7223 */ /* 0x000fe20000000000 */
[----:B------:R-:W-:Y:S01]  /*76c0*/  LOP3.LUT R0, R47, 0xffffe000, RZ, 0xc0, !PT ;  /* 0xffffe0002f007812 */ /* 0x000fe200078ec0ff */
[C---:B------:R-:W-:Y:S01]  /*76d0*/  FMUL R3, R24.reuse, R6 ;  /* 0x0000000618037220 */ /* 0x040fe20000400000 */
[C---:B------:R-:W-:Y:S01]  /*76e0*/  FMUL R6, R24.reuse, R10 ;  /* 0x0000000a18067220 */ /* 0x040fe20000400000 */
[C---:B------:R-:W-:Y:S01]  /*76f0*/  FMUL R7, R24.reuse, R7 ;  /* 0x0000000718077220 */ /* 0x040fe20000400000 */
[----:B------:R-:W-:Y:S01]  /*7700*/  F2FP.TF32.F32.PACK_B R28, R28 ;  /* 0x0000001cff1c723e */ /* 0x000fe200024050ff */
[C---:B------:R-:W-:Y:S01]  /*7710*/  FMUL R10, R24.reuse, R14 ;  /* 0x0000000e180a7220 */ /* 0x040fe20000400000 */
[----:B------:R-:W-:Y:S01]  /*7720*/  FMUL R14, R24, R18 ;  /* 0x00000012180e7220 */ /* 0x000fe20000400000 */
[----:B------:R-:W-:Y:S01]  /*7730*/  LOP3.LUT R18, R40, 0xffffe000, RZ, 0xc0, !PT ;  /* 0xffffe00028127812 */ /* 0x000fe200078ec0ff */
[----:B------:R-:W-:Y:S01]  /*7740*/  FFMA R29, R27, R16, R2 ;  /* 0x000000101b1d7223 */ /* 0x000fe20000000002 */
[----:B------:R-:W-:Y:S01]  /*7750*/  LOP3.LUT R2, R41, 0xffffe000, RZ, 0xc0, !PT ;  /* 0xffffe00029027812 */ /* 0x000fe200078ec0ff */
[----:B------:R-:W-:Y:S01]  /*7760*/  FFMA R30, R27, R17, R3 ;  /* 0x000000111b1e7223 */ /* 0x000fe20000000003 */
[----:B------:R-:W-:Y:S01]  /*7770*/  LOP3.LUT R3, R43, 0xffffe000, RZ, 0xc0, !PT ;  /* 0xffffe0002b037812 */ /* 0x000fe200078ec0ff */
[C---:B------:R-:W-:Y:S01]  /*7780*/  FFMA R31, R27.reuse, R0, R7 ;  /* 0x000000001b1f7223 */ /* 0x040fe20000000007 */
[----:B------:R-:W-:Y:S01]  /*7790*/  LOP3.LUT R0, R42, 0xffffe000, RZ, 0xc0, !PT ;  /* 0xffffe0002a007812 */ /* 0x000fe200078ec0ff */
[C---:B------:R-:W-:Y:S01]  /*77a0*/  FFMA R4, R27.reuse, R18, R4 ;  /* 0x000000121b047223 */ /* 0x040fe20000000004 */
[----:B------:R-:W-:Y:S01]  /*77b0*/  F2FP.TF32.F32.PACK_B R29, R29 ;  /* 0x0000001dff1d723e */ /* 0x000fe200024050ff */
[C---:B------:R-:W-:Y:S01]  /*77c0*/  FFMA R5, R27.reuse, R2, R5 ;  /* 0x000000021b057223 */ /* 0x040fe20000000005 */
[----:B------:R-:W-:Y:S01]  /*77d0*/  FMUL R11, R24, R11 ;  /* 0x0000000b180b7220 */ /* 0x000fe20000400000 */
[----:B------:R-:W-:Y:S01]  /*77e0*/  F2FP.TF32.F32.PACK_B R30, R30 ;  /* 0x0000001eff1e723e */ /* 0x000fe200024050ff */
[C---:B------:R-:W-:Y:S01]  /*77f0*/  FFMA R6, R27.reuse, R0, R6 ;  /* 0x000000001b067223 */ /* 0x040fe20000000006 */
[----:B------:R-:W-:Y:S01]  /*7800*/  F2FP.TF32.F32.PACK_B R31, R31 ;  /* 0x0000001fff1f723e */ /* 0x000fe200024050ff */
[----:B------:R-:W-:Y:S01]  /*7810*/  FFMA R7, R27, R3, R11 ;  /* 0x000000031b077223 */ /* 0x000fe2000000000b */
[----:B------:R-:W-:Y:S01]  /*7820*/  LOP3.LUT R2, R32, 0xffffe000, RZ, 0xc0, !PT ;  /* 0xffffe00020027812 */ /* 0x000fe200078ec0ff */
[----:B------:R-:W-:Y:S01]  /*7830*/  FMUL R15, R24, R15 ;  /* 0x0000000f180f7220 */ /* 0x000fe20000400000 */
[----:B------:R-:W-:Y:S01]  /*7840*/  LOP3.LUT R16, R33, 0xffffe000, RZ, 0xc0, !PT ;  /* 0xffffe00021107812 */ /* 0x000fe200078ec0ff */
[----:B------:R1:W-:Y:S01]  /*7850*/  STS.128 [R65], R28 ;  /* 0x0000001c41007388 */ /* 0x0003e20000000c00 */
[----:B------:R-:W-:Y:S01]  /*7860*/  LOP3.LUT R0, R34, 0xffffe000, RZ, 0xc0, !PT ;  /* 0xffffe00022007812 */ /* 0x000fe200078ec0ff */
[----:B------:R-:W-:Y:S01]  /*7870*/  FFMA R8, R27, R2, R8 ;  /* 0x000000021b087223 */ /* 0x000fe20000000008 */
[----:B------:R-:W-:Y:S01]  /*7880*/  LOP3.LUT R2, R35, 0xffffe000, RZ, 0xc0, !PT ;  /* 0xffffe00023027812 */ /* 0x000fe200078ec0ff */
[C---:B------:R-:W-:Y:S01]  /*7890*/  FFMA R9, R27.reuse, R16, R9 ;  /* 0x000000101b097223 */ /* 0x040fe20000000009 */
[----:B------:R-:W-:Y:S01]  /*78a0*/  F2FP.TF32.F32.PACK_B R4, R4 ;  /* 0x00000004ff04723e */ /* 0x000fe200024050ff */
[C---:B------:R-:W-:Y:S01]  /*78b0*/  FFMA R10, R27.reuse, R0, R10 ;  /* 0x000000001b0a7223 */ /* 0x040fe2000000000a */
[----:B------:R-:W-:Y:S01]  /*78c0*/  F2FP.TF32.F32.PACK_B R5, R5 ;  /* 0x00000005ff05723e */ /* 0x000fe200024050ff */
[----:B------:R-:W-:Y:S01]  /*78d0*/  FFMA R11, R27, R2, R15 ;  /* 0x000000021b0b7223 */ /* 0x000fe2000000000f */
[----:B------:R-:W-:Y:S01]  /*78e0*/  F2FP.TF32.F32.PACK_B R6, R6 ;  /* 0x00000006ff06723e */ /* 0x000fe200024050ff */
[----:B------:R-:W-:Y:S01]  /*78f0*/  FMUL R19, R24, R19 ;  /* 0x0000001318137220 */ /* 0x000fe20000400000 */
[----:B------:R-:W-:Y:S02]  /*7900*/  F2FP.TF32.F32.PACK_B R7, R7 ;  /* 0x00000007ff07723e */ /* 0x000fe400024050ff */
[----:B------:R-:W-:Y:S02]  /*7910*/  LOP3.LUT R3, R36, 0xffffe000, RZ, 0xc0, !PT ;  /* 0xffffe00024037812 */ /* 0x000fe400078ec0ff */
[----:B------:R-:W-:Y:S01]  /*7920*/  LOP3.LUT R0, R37, 0xffffe000, RZ, 0xc0, !PT ;  /* 0xffffe00025007812 */ /* 0x000fe200078ec0ff */
[----:B------:R1:W-:Y:S01]  /*7930*/  STS.128 [R64+0x10], R4 ;  /* 0x0000100440007388 */ /* 0x0003e20000000c00 */
        /* <DEDUP_REMOVED lines=8> */
[----:B------:R-:W-:Y:S02]  /*79c0*/  F2FP.TF32.F32.PACK_B R10, R10 ;  /* 0x0000000aff0a723e */ /* 0x000fe400024050ff */
[----:B------:R-:W-:Y:S02]  /*79d0*/  F2FP.TF32.F32.PACK_B R11, R11 ;  /* 0x0000000bff0b723e */ /* 0x000fe400024050ff */
[----:B------:R-:W-:Y:S02]  /*79e0*/  F2FP.TF32.F32.PACK_B R12, R12 ;  /* 0x0000000cff0c723e */ /* 0x000fe400024050ff */
[----:B------:R-:W-:Y:S01]  /*79f0*/  F2FP.TF32.F32.PACK_B R13, R13 ;  /* 0x0000000dff0d723e */ /* 0x000fe200024050ff */
[----:B------:R1:W-:Y:S01]  /*7a00*/  STS.128 [R63+0x20], R8 ;  /* 0x000020083f007388 */ /* 0x0003e20000000c00 */
[----:B------:R-:W-:Y:S02]  /*7a10*/  F2FP.TF32.F32.PACK_B R14, R14 ;  /* 0x0000000eff0e723e */ /* 0x000fe400024050ff */
[----:B------:R-:W-:Y:S05]  /*7a20*/  F2FP.TF32.F32.PACK_B R15, R15 ;  /* 0x0000000fff0f723e */ /* 0x000fea00024050ff */
[----:B------:R1:W-:Y:S01]  /*7a30*/  STS.128 [R60+0x30], R12 ;  /* 0x0000300c3c007388 */ /* 0x0003e20000000c00 */
[----:B------:R-:W-:Y:S01]  /*7a40*/  @!PT LDS RZ, [RZ] ;  /* 0x00000000fffff984 */ /* 0x000fe20000000800 */
[----:B------:R-:W-:Y:S01]  /*7a50*/  @!PT LDS RZ, [RZ] ;  /* 0x00000000fffff984 */ /* 0x000fe20000000800 */
[----:B------:R-:W-:Y:S01]  /*7a60*/  @!PT LDS RZ, [RZ] ;  /* 0x00000000fffff984 */ /* 0x000fe20000000800 */
[----:B------:R-:W-:Y:S01]  /*7a70*/  @!PT LDS RZ, [RZ] ;  /* 0x00000000fffff984 */ /* 0x000fe20000000800 */
[----:B------:R2:W-:Y:S07]  /*7a80*/  MEMBAR.ALL.CTA ;  /* 0x0000000000007992 */ /* 0x0005ee0000008000 */
[----:B--2---:R-:W2:Y:S02]  /*7a90*/  FENCE.VIEW.ASYNC.S ;  /* 0x00000000000073c6 */ /* 0x004ea40000000000 */
[----:B--2---:R-:W-:Y:S06]  /*7aa0*/  BAR.SYNC.DEFER_BLOCKING 0x1, 0x80 ;  /* 0x0042000000007b1d */ /* 0x004fec0000010000 */
[----:B------:R-:W-:Y:S05]  /*7ab0*/  @P0 BRA `(.L_x_123) ;  /* 0x0000000000380947 */ /* 0x000fea0003800000 */
[----:B------:R-:W-:Y:S01]  /*7ac0*/  UIADD3 UR4, UPT, UPT, UR43, 0x200, URZ ;  /* 0x000002002b047890 */ /* 0x000fe2000fffe0ff */
[----:B------:R-:W-:Y:S01]  /*7ad0*/  UMOV UR51, UR36 ;  /* 0x0000002400337c82 */ /* 0x000fe20008000000 */
[----:B------:R-:W-:Y:S02]  /*7ae0*/  UIADD3 UR9, UPT, UPT, UR49, 0x80, URZ ;  /* 0x0000008031097890 */ /* 0x000fe4000fffe0ff */
[----:B------:R-:W-:Y:S02]  /*7af0*/  UIADD3 UR8, UPT, UPT, UR43, 0x1200, URZ ;  /* 0x000012002b087890 */ /* 0x000fe4000fffe0ff */
[----:B------:R-:W-:Y:S01]  /*7b00*/  MOV R57, UR4 ;  /* 0x0000000400397c02 */ /* 0x000fe20008000f00 */
[----:B------:R-:W-:Y:S01]  /*7b10*/  UIADD3 UR4, UP0, UPT, UR54, 0x680, URZ ;  /* 0x0000068036047890 */ /* 0x000fe2000ff1e0ff */
[----:B------:R-:W-:Y:S02]  /*7b20*/  UMOV UR10, UR50 ;  /* 0x00000032000a7c82 */ /* 0x000fe40008000000 */
[----:B------:R-:W-:Y:S01]  /*7b30*/  R2UR UR48, R57 ;  /* 0x00000000393072ca */ /* 0x000fe200000e0000 */
[----:B------:R-:W-:Y:S01]  /*7b40*/  UIADD3.X UR5, UPT, UPT, URZ, UR55, URZ, UP0, !UPT ;  /* 0x00000037ff057290 */ /* 0x000fe200087fe4ff */
[----:B------:R-:W-:Y:S11]  /*7b50*/  UMOV UR11, UR36 ;  /* 0x00000024000b7c82 */ /* 0x000ff60008000000 */
[----:B------:R2:W-:Y:S01]  /*7b60*/  UTMASTG.3D [UR48], [UR4] ;  /* 0x00000030040073b5 */ /* 0x0005e20008010000 */
[----:B------:R2:W-:Y:S01]  /*7b70*/  UTMASTG.3D [UR8], [UR4] ;  /* 0x00000008040073b5 */ /* 0x0005e20008010000 */
[----:B------:R0:W-:Y:S01]  /*7b80*/  UTMACMDFLUSH ;  /* 0x00000000000079b7 */ /* 0x0001e20000000000 */
[----:B--2---:R-:W-:Y:S04]  /*7b90*/  DEPBAR.LE SB0, 0x1 ;  /* 0x000080400000791a */ /* 0x004fe80000000000 */
.L_x_123:
[----:B------:R-:W-:Y:S05]  /*7ba0*/  BSYNC.RECONVERGENT B0 ;  /* 0x0000000000007941 */ /* 0x000fea0003800200 */
.L_x_122:
[----:B------:R-:W-:Y:S01]  /*7bb0*/  BAR.SYNC.DEFER_BLOCKING 0x1, 0x80 ;  /* 0x0042000000007b1d */ /* 0x000fe20000010000 */
[----:B------:R-:W-:Y:S01]  /*7bc0*/  ISETP.NE.AND P1, PT, R72, RZ, PT ;  /* 0x000000ff4800720c */ /* 0x000fe20003f25270 */
[----:B------:R-:W-:Y:S01]  /*7bd0*/  UISETP.NE.AND UP0, UPT, UR52, URZ, UPT ;  /* 0x000000ff3400728c */ /* 0x000fe2000bf05270 */
[----:B------:R-:W-:Y:S11]  /*7be0*/  LEA R2, R26, UR43, 0x3 ;  /* 0x0000002b1a027c11 */ /* 0x000ff6000f8e18ff */
[----:B------:R-:W-:Y:S01]  /*7bf0*/  @P1 SHF.L.U32 R3, RZ, 0x1f, RZ ;  /* 0x0000001fff031819 */ /* 0x000fe200000006ff */
[----:B------:R-:W-:Y:S06]  /*7c00*/  BRA.U !UP0, `(.L_x_124) ;  /* 0x0000000108247547 */ /* 0x000fec000b800000 */
[----:B-1----:R-:W-:Y:S01]  /*7c10*/  IMAD.U32 R4, RZ, RZ, UR47 ;  /* 0x0000002fff047e24 */ /* 0x002fe2000f8e00ff */
[----:B------:R-:W-:Y:S01]  /*7c20*/  MOV R0, UR53 ;  /* 0x0000003500007c02 */ /* 0x000fe20008000f00 */
[----:B------:R-:W-:Y:S03]  /*7c30*/  UIADD3 UR4, UPT, UPT, UR47, 0x1, URZ ;  /* 0x000000012f047890 */ /* 0x000fe6000fffe0ff */
[----:B------:R-:W-:Y:S01]  /*7c40*/  @P1 LEA R4, R4, UR43, 0x3 ;  /* 0x0000002b04041c11 */ /* 0x000fe2000f8e18ff */
[----:B------:R-:W-:Y:S04]  /*7c50*/  UISETP.NE.AND UP0, UPT, UR4, 0x4, UPT ;  /* 0x000000040400788c */ /* 0x000fe8000bf05270 */
[----:B------:R-:W-:Y:S01]  /*7c60*/  @P1 VIADD R4, R4, 0x60 ;  /* 0x0000006004041836 */ /* 0x000fe20000000000 */
[----:B------:R-:W-:Y:S04]  /*7c70*/  USEL UR47, UR4, URZ, UP0 ;  /* 0x000000ff042f7287 */ /* 0x000fe80008000000 */
[----:B------:R-:W-:Y:S04]  /*7c80*/  @P1 PRMT R0, R0, 0x654, R4 ;  /* 0x0000065400001816 */ /* 0x000fe80000000004 */
[----:B------:R2:W-:Y:S04]  /*7c90*/  @P1 SYNCS.ARRIVE.TRANS64.RED.A1T0 RZ, [R0+URZ], RZ ;  /* 0x000000ff00ff19a7 */ /* 0x0005e800081004ff */
.L_x_124:
[----:B------:R-:W4:Y:S01]  /*7ca0*/  @P1 SYNCS.PHASECHK.TRANS64.TRYWAIT P0, [R2+URZ+0x40], R3 ;  /* 0x00004003020015a7 */ /* 0x000f2200080011ff */
[----:B------:R-:W-:Y:S01]  /*7cb0*/  BSSY B1, `(.L_x_125) ;  /* 0x0000016000017945 */ /* 0x000fe20003800000 */
[----:B----4-:R-:W-:Y:S03]  /*7cc0*/  @P1 SEL R74, RZ, 0x1, !P0 ;  /* 0x00000001ff4a1807 */ /* 0x010fe60004000000 */
[----:B------:R-:W-:Y:S05]  /*7cd0*/  @!P1 BRA `(.L_x_126) ;  /* 0x00000000004c9947 */ /* 0x000fea0003800000 */
[----:B------:R-:W-:Y:S01]  /*7ce0*/  ISETP.NE.AND P0, PT, R74, RZ, PT ;  /* 0x000000ff4a00720c */ /* 0x000fe20003f05270 */
[----:B------:R-:W-:Y:S01]  /*7cf0*/  BSSY B0, `(.L_x_127) ;  /* 0x000000b000007945 */ /* 0x000fe20003800000 */
[----:B------:R-:W-:Y:S11]  /*7d00*/  ISETP.NE.AND P1, PT, R75, RZ, PT ;  /* 0x000000ff4b00720c */ /* 0x000ff60003f25270 */
[----:B------:R-:W-:Y:S02]  /*7d10*/  @!UPT UIADD3 URZ, UPT, UPT, URZ, URZ, URZ ;  /* 0x000000fffffff290 */ /* 0x000fe4000fffe0ff */
[C---:B-1----:R-:W-:Y:S01]  /*7d20*/  @P1 IMAD R6, R26.reuse, 0x2000, R65 ;  /* 0x000020001a061824 */ /* 0x042fe200078e0241 */
[C---:B------:R-:W-:Y:S01]  /*7d30*/  @P1 LEA R4, R26.reuse, R63, 0xd ;  /* 0x0000003f1a041211 */ /* 0x040fe200078e68ff */
[C---:B------:R-:W-:Y:S02]  /*7d40*/  @P1 IMAD R5, R26.reuse, 0x2000, R64 ;  /* 0x000020001a051824 */ /* 0x040fe400078e0240 */
[----:B------:R-:W-:Y:S01]  /*7d50*/  @P1 IMAD R3, R26, 0x2000, R60 ;  /* 0x000020001a031824 */ /* 0x000fe200078e023c */
[----:B------:R-:W-:Y:S06]  /*7d60*/  @P0 BRA `(.L_x_128) ;  /* 0x00000000000c0947 */ /* 0x000fec0003800000 */
[----:B--2---:R-:W-:Y:S04]  /*7d70*/  SHF.L.U32 R0, RZ, 0x1f, RZ ;  /* 0x0000001fff007819 */ /* 0x004fe800000006ff */
[----:B------:R-:W1:Y:S02]  /*7d80*/  SYNCS.PHASECHK.TRANS64.TRYWAIT P0, [R2+URZ+0x40], R0 ;  /* 0x00004000020075a7 */ /* 0x000e6400080011ff */
[----:B-1----:R-:W-:Y:S05]  /*7d90*/  @!P0 BRA `(.L_x_129) ;  /* 0x0000005400188947 */ /* 0x002fea0003800000 */
.L_x_128:
[----:B------:R-:W-:Y:S05]  /*7da0*/  BSYNC B0 ;  /* 0x0000000000007941 */ /* 0x000fea0003800000 */
.L_x_127:
[----:B------:R-:W-:Y:S02]  /*7db0*/  ISETP.NE.AND P0, PT, R75, RZ, PT ;  /* 0x000000ff4b00720c */ /* 0x000fe40003f05270 */
[----:B------:R-:W-:Y:S11]  /*7dc0*/  IADD3 R26, PT, PT, R26, 0x1, RZ ;  /* 0x000000011a1a7810 */ /* 0x000ff60007ffe0ff */
[----:B------:R4:W1:Y:S04]  /*7dd0*/  @P0 LDS.128 R44, [R6] ;  /* 0x00000000062c0984 */ /* 0x0008680000000c00 */
[----:B------:R4:W1:Y:S04]  /*7de0*/  @P0 LDS.128 R40, [R5+0x10] ;  /* 0x0000100005280984 */ /* 0x0008680000000c00 */
[----:B------:R4:W1:Y:S04]  /*7df0*/  @P0 LDS.128 R32, [R4+0x20] ;  /* 0x0000200004200984 */ /* 0x0008680000000c00 */
[----:B------:R4:W1:Y:S02]  /*7e00*/  @P0 LDS.128 R36, [R3+0x30] ;  /* 0x0000300003240984 */ /* 0x0008640000000c00 */
.L_x_126:
[----:B------:R-:W-:Y:S05]  /*7e10*/  BSYNC B1 ;  /* 0x0000000000017941 */ /* 0x000fea0003800000 */
.L_x_125:
[----:B-12---:R-:W-:Y:S05]  /*7e20*/  VIADD R0, R25, 0x10 ;  /* 0x0000001019007836 */ /* 0x006fea0000000000 */
[----:B------:R-:W-:Y:S04]  /*7e30*/  SHF.R.U32.HI R0, RZ, 0x15, R0 ;  /* 0x00000015ff007819 */ /* 0x000fe80000011600 */
[----:B------:R-:W-:Y:S11]  /*7e40*/  LOP3.LUT P0, RZ, R0, 0x3, R53, 0x48, !PT ;  /* 0x0000000300ff7812 */ /* 0x000ff60007804835 */
[----:B------:R-:W-:Y:S02]  /*7e50*/  @!UPT UIADD3 URZ, UPT, UPT, URZ, URZ, URZ ;  /* 0x000000fffffff290 */ /* 0x000fe4000fffe0ff */
[----:B------:R-:W-:Y:S05]  /*7e60*/  @!P0 BRA `(.L_x_130) ;  /* 0x0000000000408947 */ /* 0x000fea0003800000 */
[----:B------:R-:W1:Y:S01]  /*7e70*/  LDCU.64 UR8, c[0x4][0x70] ;  /* 0x01000e00ff0877ac */ /* 0x000e620008000a00 */
[----:B----4-:R-:W-:Y:S01]  /*7e80*/  MOV R3, 0x0 ;  /* 0x0000000000037802 */ /* 0x010fe20000000f00 */
[----:B------:R-:W-:Y:S02]  /*7e90*/  HFMA2 R12, -RZ, RZ, 0, 5.9604644775390625e-08 ;  /* 0x00000001ff0c7431 */ /* 0x000fe400000001ff */
[----:B------:R-:W-:Y:S02]  /*7ea0*/  IMAD.MOV.U32 R8, RZ, RZ, 0x192 ;  /* 0x00000192ff087424 */ /* 0x000fe400078e00ff */
[----:B------:R-:W-:Y:S01]  /*7eb0*/  IMAD.MOV.U32 R13, RZ, RZ, RZ ;  /* 0x000000ffff0d7224 */ /* 0x000fe200078e00ff */
[----:B------:R-:W2:Y:S01]  /*7ec0*/  LDCU.64 UR6, c[0x4][0x78] ;  /* 0x01000f00ff0677ac */ /* 0x000ea20008000a00 */
[----:B------:R-:W4:Y:S01]  /*7ed0*/  LDC.64 R2, c[0x4][R3] ;  /* 0x0100000003027b82 */ /* 0x000f220000000a00 */
[----:B------:R-:W5:Y:S01]  /*7ee0*/  LDCU.64 UR4, c[0x4][0x10] ;  /* 0x01000200ff0477ac */ /* 0x000f620008000a00 */
[----:B-1----:R-:W-:Y:S01]  /*7ef0*/  MOV R5, UR9 ;  /* 0x0000000900057c02 */ /* 0x002fe20008000f00 */
[----:B------:R-:W-:Y:S01]  /*7f00*/  IMAD.U32 R4, RZ, RZ, UR8 ;  /* 0x00000008ff047e24 */ /* 0x000fe2000f8e00ff */
[----:B--2---:R-:W-:Y:S01]  /*7f10*/  MOV R7, UR7 ;  /* 0x0000000700077c02 */ /* 0x004fe20008000f00 */
[----:B------:R-:W-:Y:S01]  /*7f20*/  IMAD.U32 R6, RZ, RZ, UR6 ;  /* 0x00000006ff067e24 */ /* 0x000fe2000f8e00ff */
[----:B-----5:R-:W-:Y:S01]  /*7f30*/  MOV R11, UR5 ;  /* 0x00000005000b7c02 */ /* 0x020fe20008000f00 */
[----:B------:R-:W-:Y:S02]  /*7f40*/  IMAD.U32 R10, RZ, RZ, UR4 ;  /* 0x00000004ff0a7e24 */ /* 0x000fe4000f8e00ff */
[----:B------:R-:W-:Y:S07]  /*7f50*/  LEPC R20, `(.L_x_130) ;  /* 0x000000001014794e */ /* 0x000fee0000000000 */
[----:B---34-:R-:W-:Y:S05]  /*7f60*/  CALL.ABS.NOINC R2 ;  /* 0x0000000002007343 */ /* 0x018fea0003c00000 */
.L_x_130:
[----:B------:R-:W-:Y:S01]  /*7f70*/  ISETP.NE.AND P6, PT, R72, RZ, PT ;  /* 0x000000ff4800720c */ /* 0x000fe20003fc5270 */
[----:B------:R-:W-:Y:S05]  /*7f80*/  WARPSYNC.ALL ;  /* 0x0000000000007948 */ /* 0x000fea0003800000 */
[----:B------:R-:W-:Y:S01]  /*7f90*/  R2UR UR4, R25 ;  /* 0x00000000190472ca */ /* 0x000fe200000e0000 */
[----:B------:R-:W-:Y:S01]  /*7fa0*/  IMAD.U32 R0, RZ, RZ, UR47 ;  /* 0x0000002fff007e24 */ /* 0x000fe2000f8e00ff */
[----:B------:R-:W-:Y:S01]  /*7fb0*/  LOP3.LUT R20, R44, 0xffffe000, RZ, 0xc0, !PT ;  /* 0xffffe0002c147812 */ /* 0x000fe200078ec0ff */
[----:B------:R-:W-:Y:S01]  /*7fc0*/  IMAD.U32 R21, RZ, RZ, UR53 ;  /* 0x00000035ff157e24 */ /* 0x000fe2000f8e00ff */
[----:B------:R-:W-:Y:S01]  /*7fd0*/  ISETP.NE.AND P0, PT, R67, RZ, PT ;  /* 0x000000ff4300720c */ /* 0x000fe20003f05270 */
[----:B------:R-:W-:Y:S02]  /*7fe0*/  BSSY.RECONVERGENT B0, `(.L_x_131) ;  /* 0x0000060000007945 */ /* 0x000fe40003800200 */
[----:B------:R-:W-:Y:S05]  /*7ff0*/  @P6 LEA R0, R0, UR43, 0x3 ;  /* 0x0000002b00006c11 */ /* 0x000fea000f8e18ff */
[----:B------:R-:W-:Y:S01]  /*8000*/  @P6 VIADD R0, R0, 0x60 ;  /* 0x0000006000006836 */ /* 0x000fe20000000000 */
[----:B----4-:R-:W1:Y:S04]  /*8010*/  LDTM.x16 R4, tmem[UR4+0x10] ;  /* 0x00001004000479ee */ /* 0x010e680008240000 */
[----:B------:R-:W-:Y:S01]  /*8020*/  @P6 PRMT R21, R21, 0x654, R0 ;  /* 0x0000065415156816 */ /* 0x000fe20000000000 */
[C---:B-1----:R-:W-:Y:S01]  /*8030*/  FMUL R0, R24.reuse, R4 ;  /* 0x0000000418007220 */ /* 0x042fe20000400000 */
[C---:B------:R-:W-:Y:S01]  /*8040*/  FMUL R4, R24.reuse, R8 ;  /* 0x0000000818047220 */ /* 0x040fe20000400000 */
[C---:B------:R-:W-:Y:S01]  /*8050*/  FMUL R8, R24.reuse, R12 ;  /* 0x0000000c18087220 */ /* 0x040fe20000400000 */
[C---:B------:R-:W-:Y:S01]  /*8060*/  FMUL R12, R24.reuse, R16 ;  /* 0x00000010180c7220 */ /* 0x040fe20000400000 */
[----:B------:R-:W-:Y:S01]  /*8070*/  LOP3.LUT R16, R45, 0xffffe000, RZ, 0xc0, !PT ;  /* 0xffffe0002d107812 */ /* 0x000fe200078ec0ff */
[C---:B------:R-:W-:Y:S01]  /*8080*/  FMUL R2, R24.reuse, R5 ;  /* 0x0000000518027220 */ /* 0x040fe20000400000 */
[C---:B------:R-:W-:Y:S01]  /*8090*/  FMUL R3, R24.reuse, R6 ;  /* 0x0000000618037220 */ /* 0x040fe20000400000 */
[----:B------:R-:W-:Y:S01]  /*80a0*/  FMUL R5, R24, R9 ;  /* 0x0000000918057220 */ /* 0x000fe20000400000 */
[----:B------:R-:W-:Y:S01]  /*80b0*/  FFMA R28, R27, R20, R0 ;  /* 0x000000141b1c7223 */ /* 0x000fe20000000000 */
[----:B------:R-:W-:Y:S01]  /*80c0*/  LOP3.LUT R0, R46, 0xffffe000, RZ, 0xc0, !PT ;  /* 0xffffe0002e007812 */ /* 0x000fe200078ec0ff */
[C---:B------:R-:W-:Y:S01]  /*80d0*/  FMUL R6, R24.reuse, R10 ;  /* 0x0000000a18067220 */ /* 0x040fe20000400000 */
[C---:B------:R-:W-:Y:S01]  /*80e0*/  FMUL R9, R24.reuse, R13 ;  /* 0x0000000d18097220 */ /* 0x040fe20000400000 */
[C---:B------:R-:W-:Y:S01]  /*80f0*/  FMUL R10, R24.reuse, R14 ;  /* 0x0000000e180a7220 */ /* 0x040fe20000400000 */
[----:B------:R-:W-:Y:S01]  /*8100*/  F2FP.TF32.F32.PACK_B R28, R28 ;  /* 0x0000001cff1c723e */ /* 0x000fe200024050ff */
[C---:B------:R-:W-:Y:S01]  /*8110*/  FMUL R13, R24.reuse, R17 ;  /* 0x00000011180d7220 */ /* 0x040fe20000400000 */
[----:B------:R-:W-:Y:S01]  /*8120*/  LOP3.LUT R17, R47, 0xffffe000, RZ, 0xc0, !PT ;  /* 0xffffe0002f117812 */ /* 0x000fe200078ec0ff */
[----:B------:R-:W-:Y:S01]  /*8130*/  FMUL R14, R24, R18 ;  /* 0x00000012180e7220 */ /* 0x000fe20000400000 */
[----:B------:R-:W-:Y:S01]  /*8140*/  LOP3.LUT R18, R40, 0xffffe000, RZ, 0xc0, !PT ;  /* 0xffffe00028127812 */ /* 0x000fe200078ec0ff */
[----:B------:R-:W-:Y:S01]  /*8150*/  FFMA R29, R27, R16, R2 ;  /* 0x000000101b1d7223 */ /* 0x000fe20000000002 */
[----:B------:R-:W-:Y:S01]  /*8160*/  LOP3.LUT R2, R41, 0xffffe000, RZ, 0xc0, !PT ;  /* 0xffffe00029027812 */ /* 0x000fe200078ec0ff */
[----:B------:R-:W-:Y:S01]  /*8170*/  FMUL R7, R24, R7 ;  /* 0x0000000718077220 */ /* 0x000fe20000400000 */
[----:B------:R-:W-:Y:S01]  /*8180*/  LOP3.LUT R16, R33, 0xffffe000, RZ, 0xc0, !PT ;  /* 0xffffe00021107812 */ /* 0x000fe200078ec0ff */
[C---:B------:R-:W-:Y:S01]  /*8190*/  FFMA R30, R27.reuse, R0, R3 ;  /* 0x000000001b1e7223 */ /* 0x040fe20000000003 */
[----:B------:R-:W-:Y:S01]  /*81a0*/  LOP3.LUT R0, R42, 0xffffe000, RZ, 0xc0, !PT ;  /* 0xffffe0002a007812 */ /* 0x000fe200078ec0ff */
[C---:B------:R-:W-:Y:S01]  /*81b0*/  FFMA R31, R27.reuse, R17, R7 ;  /* 0x000000111b1f7223 */ /* 0x040fe20000000007 */
[----:B------:R-:W-:Y:S01]  /*81c0*/  F2FP.TF32.F32.PACK_B R29, R29 ;  /* 0x0000001dff1d723e */ /* 0x000fe200024050ff */
[C---:B------:R-:W-:Y:S01]  /*81d0*/  FFMA R4, R27.reuse, R18, R4 ;  /* 0x000000121b047223 */ /* 0x040fe20000000004 */
[----:B------:R-:W-:Y:S01]  /*81e0*/  F2FP.TF32.F32.PACK_B R30, R30 ;  /* 0x0000001eff1e723e */ /* 0x000fe200024050ff */
[----:B------:R-:W-:Y:S01]  /*81f0*/  FFMA R5, R27, R2, R5 ;  /* 0x000000021b057223 */ /* 0x000fe20000000005 */
[----:B------:R-:W-:Y:S01]  /*8200*/  LOP3.LUT R2, R43, 0xffffe000, RZ, 0xc0, !PT ;  /* 0xffffe0002b027812 */ /* 0x000fe200078ec0ff */
[----:B------:R-:W-:Y:S01]  /*8210*/  FMUL R11, R24, R11 ;  /* 0x0000000b180b7220 */ /* 0x000fe20000400000 */
[----:B------:R-:W-:Y:S01]  /*8220*/  F2FP.TF32.F32.PACK_B R31, R31 ;  /* 0x0000001fff1f723e */ /* 0x000fe200024050ff */
[C---:B------:R-:W-:Y:S01]  /*8230*/  FFMA R6, R27.reuse, R0, R6 ;  /* 0x000000001b067223 */ /* 0x040fe20000000006 */
[----:B------:R-:W-:Y:S01]  /*8240*/  LOP3.LUT R3, R32, 0xffffe000, RZ, 0xc0, !PT ;  /* 0xffffe00020037812 */ /* 0x000fe200078ec0ff */
[----:B------:R-:W-:Y:S01]  /*8250*/  FFMA R7, R27, R2, R11 ;  /* 0x000000021b077223 */ /* 0x000fe2000000000b */
[----:B------:R-:W-:Y:S01]  /*8260*/  F2FP.TF32.F32.PACK_B R4, R4 ;  /* 0x00000004ff04723e */ /* 0x000fe200024050ff */
[----:B------:R1:W-:Y:S01]  /*8270*/  STS.128 [R65+0x2000], R28 ;  /* 0x0020001c41007388 */ /* 0x0003e20000000c00 */
[----:B------:R-:W-:Y:S01]  /*8280*/  LOP3.LUT R0, R34, 0xffffe000, RZ, 0xc0, !PT ;  /* 0xffffe00022007812 */ /* 0x000fe200078ec0ff */
[----:B------:R-:W-:Y:S01]  /*8290*/  FMUL R15, R24, R15 ;  /* 0x0000000f180f7220 */ /* 0x000fe20000400000 */
[----:B------:R-:W-:Y:S01]  /*82a0*/  LOP3.LUT R2, R35, 0xffffe000, RZ, 0xc0, !PT ;  /* 0xffffe00023027812 */ /* 0x000fe200078ec0ff */
[C---:B------:R-:W-:Y:S01]  /*82b0*/  FFMA R8, R27.reuse, R3, R8 ;  /* 0x000000031b087223 */ /* 0x040fe20000000008 */
[----:B------:R-:W-:Y:S01]  /*82c0*/  F2FP.TF32.F32.PACK_B R5, R5 ;  /* 0x00000005ff05723e */ /* 0x000fe200024050ff */
[C---:B------:R-:W-:Y:S01]  /*82d0*/  FFMA R9, R27.reuse, R16, R9 ;  /* 0x000000101b097223 */ /* 0x040fe20000000009 */
[----:B------:R-:W-:Y:S01]  /*82e0*/  F2FP.TF32.F32.PACK_B R6, R6 ;  /* 0x00000006ff06723e */ /* 0x000fe200024050ff */
[C---:B------:R-:W-:Y:S01]  /*82f0*/  FFMA R10, R27.reuse, R0, R10 ;  /* 0x000000001b0a7223 */ /* 0x040fe2000000000a */
[----:B------:R-:W-:Y:S01]  /*8300*/  F2FP.TF32.F32.PACK_B R7, R7 ;  /* 0x00000007ff07723e */ /* 0x000fe200024050ff */
[----:B------:R-:W-:Y:S01]  /*8310*/  FFMA R11, R27, R2, R15 ;  /* 0x000000021b0b7223 */ /* 0x000fe2000000000f */
[----:B------:R-:W-:Y:S01]  /*8320*/  LOP3.LUT R0, R36, 0xffffe000, RZ, 0xc0, !PT ;  /* 0xffffe00024007812 */ /* 0x000fe200078ec0ff */
[----:B------:R-:W-:Y:S01]  /*8330*/  FMUL R19, R24, R19 ;  /* 0x0000001318137220 */ /* 0x000fe20000400000 */
        /* <DEDUP_REMOVED lines=16> */
[----:B------:R-:W-:Y:S02]  /*8440*/  F2FP.TF32.F32.PACK_B R15, R15 ;  /* 0x0000000fff0f723e */ /* 0x000fe400024050ff */
[----:B------:R-:W-:Y:S02]  /*8450*/  LEA R0, R26, UR43, 0x3 ;  /* 0x0000002b1a007c11 */ /* 0x000fe4000f8e18ff */
[----:B------:R-:W-:Y:S01]  /*8460*/  @P6 SHF.L.U32 R2, RZ, 0x1f, RZ ;  /* 0x0000001fff026819 */ /* 0x000fe200000006ff */
        /* <DEDUP_REMOVED lines=9> */
[----:B------:R-:W-:Y:S02]  /*8500*/  UIADD3 UR4, UP0, UPT, UR54, 0x680, URZ ;  /* 0x0000068036047890 */ /* 0x000fe4000ff1e0ff */
[----:B------:R-:W-:Y:S02]  /*8510*/  UIADD3 UR13, UPT, UPT, UR49, 0x10, URZ ;  /* 0x00000010310d7890 */ /* 0x000fe4000fffe0ff */
[----:B------:R-:W-:Y:S02]  /*8520*/  UIADD3 UR12, UPT, UPT, UR43, 0x2200, URZ ;  /* 0x000022002b0c7890 */ /* 0x000fe4000fffe0ff */
[----:B------:R-:W-:Y:S01]  /*8530*/  UIADD3.X UR5, UPT, UPT, URZ, UR55, URZ, UP0, !UPT ;  /* 0x00000037ff057290 */ /* 0x000fe200087fe4ff */
[----:B------:R-:W-:Y:S01]  /*8540*/  UMOV UR14, UR50 ;  /* 0x00000032000e7c82 */ /* 0x000fe20008000000 */
[----:B------:R-:W-:Y:S01]  /*8550*/  UMOV UR15, UR36 ;  /* 0x00000024000f7c82 */ /* 0x000fe20008000000 */
[----:B------:R-:W-:Y:S02]  /*8560*/  UIADD3 UR9, UPT, UPT, UR49, 0x90, URZ ;  /* 0x0000009031097890 */ /* 0x000fe4000fffe0ff */
[----:B------:R-:W-:Y:S01]  /*8570*/  UIADD3 UR8, UPT, UPT, UR43, 0x3200, URZ ;  /* 0x000032002b087890 */ /* 0x000fe2000fffe0ff */
[----:B------:R-:W-:Y:S03]  /*8580*/  UMOV UR10, UR50 ;  /* 0x00000032000a7c82 */ /* 0x000fe60008000000 */
[----:B------:R2:W-:Y:S01]  /*8590*/  UTMASTG.3D [UR12], [UR4] ;  /* 0x0000000c040073b5 */ /* 0x0005e20008010000 */
[----:B------:R-:W-:Y:S04]  /*85a0*/  UMOV UR11, UR36 ;  /* 0x00000024000b7c82 */ /* 0x000fe80008000000 */
[----:B------:R2:W-:Y:S01]  /*85b0*/  UTMASTG.3D [UR8], [UR4] ;  /* 0x00000008040073b5 */ /* 0x0005e20008010000 */
[----:B------:R0:W-:Y:S01]  /*85c0*/  UTMACMDFLUSH ;  /* 0x00000000000079b7 */ /* 0x0001e20000000000 */
[----:B--2---:R-:W-:Y:S04]  /*85d0*/  DEPBAR.LE SB0, 0x1 ;  /* 0x000080400000791a */ /* 0x004fe80000000000 */
.L_x_132:
[----:B------:R-:W-:Y:S05]  /*85e0*/  BSYNC.RECONVERGENT B0 ;  /* 0x0000000000007941 */ /* 0x000fea0003800200 */
.L_x_131:
[----:B------:R-:W-:Y:S01]  /*85f0*/  BAR.SYNC.DEFER_BLOCKING 0x1, 0x80 ;  /* 0x0042000000007b1d */ /* 0x000fe20000010000 */
[----:B------:R-:W-:Y:S04]  /*8600*/  UIADD3 UR4, UPT, UPT, UR47, 0x1, URZ ;  /* 0x000000012f047890 */ /* 0x000fe8000fffe0ff */
[----:B------:R-:W-:Y:S04]  /*8610*/  UISETP.NE.AND UP0, UPT, UR4, 0x4, UPT ;  /* 0x000000040400788c */ /* 0x000fe8000bf05270 */
[----:B------:R-:W-:Y:S01]  /*8620*/  USEL UR46, UR4, URZ, UP0 ;  /* 0x000000ff042e7287 */ /* 0x000fe20008000000 */
[----:B------:R2:W-:Y:S01]  /*8630*/  @P6 SYNCS.ARRIVE.TRANS64.RED.A1T0 RZ, [R21+URZ], RZ ;  /* 0x000000ff15ff69a7 */ /* 0x0005e200081004ff */
[----:B------:R-:W-:Y:S01]  /*8640*/  BSSY B1, `(.L_x_133) ;  /* 0x0000017000017945 */ /* 0x000fe20003800000 */
[----:B------:R-:W4:Y:S02]  /*8650*/  @P6 SYNCS.PHASECHK.TRANS64.TRYWAIT P0, [R0+URZ+0x40], R2 ;  /* 0x00004002000065a7 */ /* 0x000f2400080011ff */
[----:B----4-:R-:W-:Y:S01]  /*8660*/  @P6 SEL R74, RZ, 0x1, !P0 ;  /* 0x00000001ff4a6807 */ /* 0x010fe20004000000 */
[----:B--2---:R-:W-:Y:S06]  /*8670*/  @!P6 BRA `(.L_x_134) ;  /* 0x00000000004ce947 */ /* 0x004fec0003800000 */
        /* <DEDUP_REMOVED lines=9> */
[----:B------:R-:W-:Y:S04]  /*8710*/  SHF.L.U32 R6, RZ, 0x1f, RZ ;  /* 0x0000001fff067819 */ /* 0x000fe800000006ff */
[----:B------:R-:W1:Y:S02]  /*8720*/  SYNCS.PHASECHK.TRANS64.TRYWAIT P0, [R0+URZ+0x40], R6 ;  /* 0x00004006000075a7 */ /* 0x000e6400080011ff */
[----:B-1----:R-:W-:Y:S05]  /*8730*/  @!P0 BRA `(.L_x_137) ;  /* 0x0000004800c48947 */ /* 0x002fea0003800000 */
.L_x_136:
[----:B------:R-:W-:Y:S05]  /*8740*/  BSYNC B0 ;  /* 0x0000000000007941 */ /* 0x000fea0003800000 */
.L_x_135:
[----:B------:R-:W-:Y:S02]  /*8750*/  ISETP.NE.AND P0, PT, R75, RZ, PT ;  /* 0x000000ff4b00720c */ /* 0x000fe40003f05270 */
[----:B------:R-:W-:Y:S11]  /*8760*/  IADD3 R26, PT, PT, R26, 0x1, RZ ;  /* 0x000000011a1a7810 */ /* 0x000ff60007ffe0ff */
[----:B------:R2:W4:Y:S04]  /*8770*/  @P0 LDS.128 R44, [R5] ;  /* 0x00000000052c0984 */ /* 0x0005280000000c00 */
[----:B------:R2:W1:Y:S04]  /*8780*/  @P0 LDS.128 R40, [R4+0x10] ;  /* 0x0000100004280984 */ /* 0x0004680000000c00 */
[----:B------:R2:W1:Y:S04]  /*8790*/  @P0 LDS.128 R32, [R3+0x20] ;  /* 0x0000200003200984 */ /* 0x0004680000000c00 */
[----:B------:R2:W1:Y:S02]  /*87a0*/  @P0 LDS.128 R36, [R2+0x30] ;  /* 0x0000300002240984 */ /* 0x0004640000000c00 */
.L_x_134:
[----:B------:R-:W-:Y:S05]  /*87b0*/  BSYNC B1 ;  /* 0x0000000000017941 */ /* 0x000fea0003800000 */
.L_x_133:
[----:B-1----:R-:W-:Y:S05]  /*87c0*/  VIADD R0, R25, 0x20 ;  /* 0x0000002019007836 */ /* 0x002fea0000000000 */
[----:B------:R-:W-:Y:S04]  /*87d0*/  SHF.R.U32.HI R0, RZ, 0x15, R0 ;  /* 0x00000015ff007819 */ /* 0x000fe80000011600 */
[----:B------:R-:W-:Y:S11]  /*87e0*/  LOP3.LUT P0, RZ, R0, 0x3, R53, 0x48, !PT ;  /* 0x0000000300ff7812 */ /* 0x000ff60007804835 */
[----:B------:R-:W-:Y:S02]  /*87f0*/  @!UPT UIADD3 URZ, UPT, UPT, URZ, URZ, URZ ;  /* 0x000000fffffff290 */ /* 0x000fe4000fffe0ff */
[----:B------:R-:W-:Y:S05]  /*8800*/  @!P0 BRA `(.L_x_138) ;  /* 0x0000000000408947 */ /* 0x000fea0003800000 */
[----:B------:R-:W1:Y:S01]  /*8810*/  LDCU.64 UR8, c[0x4][0x70] ;  /* 0x01000e00ff0877ac */ /* 0x000e620008000a00 */
[----:B--2---:R-:W-:Y:S01]  /*8820*/  MOV R3, 0x0 ;  /* 0x0000000000037802 */ /* 0x004fe20000000f00 */
[----:B------:R-:W-:Y:S02]  /*8830*/  HFMA2 R12, -RZ, RZ, 0, 5.9604644775390625e-08 ;  /* 0x00000001ff0c7431 */ /* 0x000fe400000001ff */
[----:B------:R-:W-:Y:S02]  /*8840*/  IMAD.MOV.U32 R8, RZ, RZ, 0x192 ;  /* 0x00000192ff087424 */ /* 0x000fe400078e00ff */
[----:B------:R-:W-:Y:S01]  /*8850*/  IMAD.MOV.U32 R13, RZ, RZ, RZ ;  /* 0x000000ffff0d7224 */ /* 0x000fe200078e00ff */
[----:B------:R-:W2:Y:S01]  /*8860*/  LDCU.64 UR6, c[0x4][0x78] ;  /* 0x01000f00ff0677ac */ /* 0x000ea20008000a00 */
[----:B------:R-:W3:Y:S01]  /*8870*/  LDC.64 R2, c[0x4][R3] ;  /* 0x0100000003027b82 */ /* 0x000ee20000000a00 */
        /* <DEDUP_REMOVED lines=9> */
.L_x_138:
[----:B------:R-:W-:Y:S01]  /*8910*/  ISETP.NE.AND P6, PT, R72, RZ, PT ;  /* 0x000000ff4800720c */ /* 0x000fe20003fc5270 */
[----:B------:R-:W-:Y:S05]  /*8920*/  WARPSYNC.ALL ;  /* 0x0000000000007948 */ /* 0x000fea0003800000 */
[----:B------:R-:W-:Y:S01]  /*8930*/  R2UR UR4, R25 ;  /* 0x00000000190472ca */ /* 0x000fe200000e0000 */
[----:B------:R-:W-:Y:S01]  /*8940*/  IMAD.U32 R0, RZ, RZ, UR46 ;  /* 0x0000002eff007e24 */ /* 0x000fe2000f8e00ff */
[----:B----4-:R-:W-:Y:S01]  /*8950*/  LOP3.LUT R20, R44, 0xffffe000, RZ, 0xc0, !PT ;  /* 0xffffe0002c147812 */ /* 0x010fe200078ec0ff */
[----:B------:R-:W-:Y:S01]  /*8960*/  IMAD.U32 R21, RZ, RZ, UR53 ;  /* 0x00000035ff157e24 */ /* 0x000fe2000f8e00ff */
[----:B------:R-:W-:Y:S01]  /*8970*/  ISETP.NE.AND P0, PT, R67, RZ, PT ;  /* 0x000000ff4300720c */ /* 0x000fe20003f05270 */
[----:B------:R-:W-:Y:S02]  /*8980*/  BSSY.RECONVERGENT B0, `(.L_x_139) ;  /* 0x0000060000007945 */ /* 0x000fe40003800200 */
[----:B------:R-:W-:Y:S05]  /*8990*/  @P6 LEA R0, R0, UR43, 0x3 ;  /* 0x0000002b00006c11 */ /* 0x000fea000f8e18ff */
[----:B------:R-:W-:Y:S01]  /*89a0*/  @P6 VIADD R0, R0, 0x60 ;  /* 0x0000006000006836 */ /* 0x000fe20000000000 */
[----:B--2---:R-:W1:Y:S04]  /*89b0*/  LDTM.x16 R4, tmem[UR4+0x20] ;  /* 0x00002004000479ee */ /* 0x004e680008240000 */
        /* <DEDUP_REMOVED lines=92> */
.L_x_140:
[----:B------:R-:W-:Y:S05]  /*8f80*/  BSYNC.RECONVERGENT B0 ;  /* 0x0000000000007941 */ /* 0x000fea0003800200 */
.L_x_139:
[----:B------:R-:W-:Y:S01]  /*8f90*/  BAR.SYNC.DEFER_BLOCKING 0x1, 0x80 ;  /* 0x0042000000007b1d */ /* 0x000fe20000010000 */
[----:B------:R-:W-:Y:S01]  /*8fa0*/  UIADD3 UR4, UPT, UPT, UR46, 0x1, URZ ;  /* 0x000000012e047890 */ /* 0x000fe2000fffe0ff */
[----:B------:R-:W-:Y:S03]  /*8fb0*/  HFMA2 R76, -RZ, RZ, 0, 0 ;  /* 0x00000000ff4c7431 */ /* 0x000fe600000001ff */
        /* <DEDUP_REMOVED lines=19> */
.L_x_144:
[----:B------:R-:W-:Y:S05]  /*90f0*/  BSYNC B0 ;  /* 0x0000000000007941 */ /* 0x000fea0003800000 */
.L_x_143:
[----:B------:R-:W-:Y:S01]  /*9100*/  ISETP.NE.AND P0, PT, R75, RZ, PT ;  /* 0x000000ff4b00720c */ /* 0x000fe20003f05270 */
[----:B------:R-:W-:Y:S11]  /*9110*/  VIADD R26, R26, 0x1 ;  /* 0x000000011a1a7836 */ /* 0x000ff60000000000 */
[----:B------:R-:W-:Y:S01]  /*9120*/  @!UPT UIADD3 URZ, UPT, UPT, URZ, URZ, URZ ;  /* 0x000000fffffff290 */ /* 0x000fe2000fffe0ff */
[----:B------:R2:W4:Y:S04]  /*9130*/  @P0 LDS.128 R44, [R5] ;  /* 0x00000000052c0984 */ /* 0x0005280000000c00 */
[----:B------:R2:W1:Y:S04]  /*9140*/  @P0 LDS.128 R40, [R4+0x10] ;  /* 0x0000100004280984 */ /* 0x0004680000000c00 */
[----:B------:R2:W1:Y:S04]  /*9150*/  @P0 LDS.128 R32, [R3+0x20] ;  /* 0x0000200003200984 */ /* 0x0004680000000c00 */
[----:B------:R2:W1:Y:S01]  /*9160*/  @P0 LDS.128 R36, [R2+0x30] ;  /* 0x0000300002240984 */ /* 0x0004620000000c00 */
[C---:B------:R-:W-:Y:S04]  /*9170*/  ISETP.NE.AND P0, PT, R26.reuse, 0x4, PT ;  /* 0x000000041a00780c */ /* 0x040fe80003f05270 */
[----:B------:R-:W-:Y:S02]  /*9180*/  SEL R26, R26, RZ, P0 ;  /* 0x000000ff1a1a7207 */ /* 0x000fe40000000000 */
[----:B------:R-:W-:Y:S02]  /*9190*/  SEL R76, RZ, 0x1, P0 ;  /* 0x00000001ff4c7807 */ /* 0x000fe40000000000 */
.L_x_142:
[----:B------:R-:W-:Y:S05]  /*91a0*/  BSYNC B1 ;  /* 0x0000000000017941 */ /* 0x000fea0003800000 */
.L_x_141:
        /* <DEDUP_REMOVED lines=21> */
.L_x_146:
        /* <DEDUP_REMOVED lines=79> */
[----:B------:R-:W-:Y:S01]  /*97f0*/  @P6 SHF.L.U32 R2, R76, 0x1f, RZ ;  /* 0x0000001f4c026819 */ /* 0x000fe200000006ff */
        /* <DEDUP_REMOVED lines=23> */
.L_x_148:
[----:B------:R-:W-:Y:S05]  /*9970*/  BSYNC.RECONVERGENT B0 ;  /* 0x0000000000007941 */ /* 0x000fea0003800200 */
.L_x_147:
        /* <DEDUP_REMOVED lines=18> */
[----:B------:R-:W-:Y:S04]  /*9aa0*/  SHF.L.U32 R6, R76, 0x1f, RZ ;  /* 0x0000001f4c067819 */ /* 0x000fe800000006ff */
[----:B------:R-:W1:Y:S02]  /*9ab0*/  SYNCS.PHASECHK.TRANS64.TRYWAIT P0, [R0+URZ+0x40], R6 ;  /* 0x00004006000075a7 */ /* 0x000e6400080011ff */
[----:B-1----:R-:W-:Y:S05]  /*9ac0*/  @!P0 BRA `(.L_x_153) ;  /* 0x0000003800088947 */ /* 0x002fea0003800000 */
.L_x_152:
[----:B------:R-:W-:Y:S05]  /*9ad0*/  BSYNC B0 ;  /* 0x0000000000007941 */ /* 0x000fea0003800000 */
.L_x_151:
[----:B------:R-:W-:Y:S01]  /*9ae0*/  ISETP.NE.AND P0, PT, R75, RZ, PT ;  /* 0x000000ff4b00720c */ /* 0x000fe20003f05270 */
[----:B------:R-:W-:Y:S11]  /*9af0*/  VIADD R26, R26, 0x1 ;  /* 0x000000011a1a7836 */ /* 0x000ff60000000000 */
[----:B------:R-:W-:Y:S01]  /*9b00*/  @!UPT UIADD3 URZ, UPT, UPT, URZ, URZ, URZ ;  /* 0x000000fffffff290 */ /* 0x000fe2000fffe0ff */
[----:B------:R2:W4:Y:S04]  /*9b10*/  @P0 LDS.128 R44, [R5] ;  /* 0x00000000052c0984 */ /* 0x0005280000000c00 */
[----:B------:R2:W2:Y:S04]  /*9b20*/  @P0 LDS.128 R40, [R4+0x10] ;  /* 0x0000100004280984 */ /* 0x0004a80000000c00 */
[----:B------:R2:W2:Y:S04]  /*9b30*/  @P0 LDS.128 R32, [R3+0x20] ;  /* 0x0000200003200984 */ /* 0x0004a80000000c00 */
[----:B------:R2:W2:Y:S01]  /*9b40*/  @P0 LDS.128 R36, [R2+0x30] ;  /* 0x0000300002240984 */ /* 0x0004a20000000c00 */
[C---:B------:R-:W-:Y:S04]  /*9b50*/  ISETP.NE.AND P0, PT, R26.reuse, 0x4, PT ;  /* 0x000000041a00780c */ /* 0x040fe80003f05270 */
[----:B-1----:R-:W-:Y:S02]  /*9b60*/  SEL R0, RZ, 0x1, P0 ;  /* 0x00000001ff007807 */ /* 0x002fe40000000000 */
[----:B------:R-:W-:Y:S02]  /*9b70*/  SEL R26, R26, RZ, P0 ;  /* 0x000000ff1a1a7207 */ /* 0x000fe40000000000 */
[----:B------:R-:W-:Y:S02]  /*9b80*/  LOP3.LUT R76, R76, R0, RZ, 0x3c, !PT ;  /* 0x000000004c4c7212 */ /* 0x000fe400078e3cff */
.L_x_150:
[----:B------:R-:W-:Y:S05]  /*9b90*/  BSYNC B1 ;  /* 0x0000000000017941 */ /* 0x000fea0003800000 */
.L_x_149:
[----:B------:R-:W-:Y:S05]  /*9ba0*/  VIADD R0, R25, 0x40 ;  /* 0x0000004019007836 */ /* 0x000fea0000000000 */
[----:B------:R-:W-:Y:S04]  /*9bb0*/  SHF.R.U32.HI R0, RZ, 0x15, R0 ;  /* 0x00000015ff007819 */ /* 0x000fe80000011600 */
[----:B------:R-:W-:Y:S11]  /*9bc0*/  LOP3.LUT P0, RZ, R0, 0x3, R53, 0x48, !PT ;  /* 0x0000000300ff7812 */ /* 0x000ff60007804835 */
[----:B------:R-:W-:Y:S02]  /*9bd0*/  @!UPT UIADD3 URZ, UPT, UPT, URZ, URZ, URZ ;  /* 0x000000fffffff290 */ /* 0x000fe4000fffe0ff */
[----:B------:R-:W-:Y:S05]  /*9be0*/  @!P0 BRA `(.L_x_154) ;  /* 0x0000000000408947 */ /* 0x000fea0003800000 */
[----:B------:R-:W5:Y:S01]  /*9bf0*/  LDCU.64 UR8, c[0x4][0x70] ;  /* 0x01000e00ff0877ac */ /* 0x000f620008000a00 */
[----:B--2---:R-:W-:Y:S01]  /*9c00*/  MOV R3, 0x0 ;  /* 0x0000000000037802 */ /* 0x004fe20000000f00 */
[----:B-1----:R-:W-:Y:S02]  /*9c10*/  HFMA2 R12, -RZ, RZ, 0, 5.9604644775390625e-08 ;  /* 0x00000001ff0c7431 */ /* 0x002fe400000001ff */
[----:B------:R-:W-:Y:S02]  /*9c20*/  IMAD.MOV.U32 R8, RZ, RZ, 0x192 ;  /* 0x00000192ff087424 */ /* 0x000fe400078e00ff */
[----:B------:R-:W-:Y:S01]  /*9c30*/  IMAD.MOV.U32 R13, RZ, RZ, RZ ;  /* 0x000000ffff0d7224 */ /* 0x000fe200078e00ff */
[----:B------:R-:W1:Y:S01]  /*9c40*/  LDCU.64 UR6, c[0x4][0x78] ;  /* 0x01000f00ff0677ac */ /* 0x000e620008000a00 */
[----:B------:R-:W2:Y:S01]  /*9c50*/  LDC.64 R2, c[0x4][R3] ;  /* 0x0100000003027b82 */ /* 0x000ea20000000a00 */
[----:B------:R-:W3:Y:S01]  /*9c60*/  LDCU.64 UR4, c[0x4][0x10] ;  /* 0x01000200ff0477ac */ /* 0x000ee20008000a00 */
[----:B-----5:R-:W-:Y:S01]  /*9c70*/  MOV R5, UR9 ;  /* 0x0000000900057c02 */ /* 0x020fe20008000f00 */
[----:B------:R-:W-:Y:S01]  /*9c80*/  IMAD.U32 R4, RZ, RZ, UR8 ;  /* 0x00000008ff047e24 */ /* 0x000fe2000f8e00ff */
[----:B-1----:R-:W-:Y:S01]  /*9c90*/  MOV R7, UR7 ;  /* 0x0000000700077c02 */ /* 0x002fe20008000f00 */
[----:B------:R-:W-:Y:S01]  /*9ca0*/  IMAD.U32 R6, RZ, RZ, UR6 ;  /* 0x00000006ff067e24 */ /* 0x000fe2000f8e00ff */
[----:B---3--:R-:W-:Y:S01]  /*9cb0*/  MOV R11, UR5 ;  /* 0x00000005000b7c02 */ /* 0x008fe20008000f00 */
[----:B------:R-:W-:Y:S02]  /*9cc0*/  IMAD.U32 R10, RZ, RZ, UR4 ;  /* 0x00000004ff0a7e24 */ /* 0x000fe4000f8e00ff */
[----:B------:R-:W-:Y:S07]  /*9cd0*/  LEPC R20, `(.L_x_154) ;  /* 0x000000001014794e */ /* 0x000fee0000000000 */
[----:B--2-4-:R-:W-:Y:S05]  /*9ce0*/  CALL.ABS.NOINC R2 ;  /* 0x0000000002007343 */ /* 0x014fea0003c00000 */
.L_x_154:
        /* <DEDUP_REMOVED lines=10> */
[----:B-12---:R-:W1:Y:S04]  /*9d90*/  LDTM.x16 R4, tmem[UR4+0x40] ;  /* 0x00004004000479ee */ /* 0x006e680008240000 */
        /* <DEDUP_REMOVED lines=37> */
[----:B------:R1:W-:Y:S01]  /*9ff0*/  STS.128 [R65], R28 ;  /* 0x0000001c41007388 */ /* 0x0003e20000000c00 */
        /* <DEDUP_REMOVED lines=40> */
[----:B------:R-:W-:Y:S02]  /*a280*/  UIADD3 UR4, UPT, UPT, UR43, 0x200, URZ ;  /* 0x000002002b047890 */ /* 0x000fe4000fffe0ff */
[----:B------:R-:W-:Y:S01]  /*a290*/  UIADD3 UR9, UPT, UPT, UR49, 0x40, URZ ;  /* 0x0000004031097890 */ /* 0x000fe2000fffe0ff */
[----:B------:R-:W-:Y:S01]  /*a2a0*/  UMOV UR10, UR50 ;  /* 0x00000032000a7c82 */ /* 0x000fe20008000000 */
[----:B------:R-:W-:Y:S02]  /*a2b0*/  UMOV UR11, UR36 ;  /* 0x00000024000b7c82 */ /* 0x000fe40008000000 */
[----:B------:R-:W-:Y:S01]  /*a2c0*/  MOV R57, UR4 ;  /* 0x0000000400397c02 */ /* 0x000fe20008000f00 */
[----:B------:R-:W-:Y:S02]  /*a2d0*/  UIADD3 UR4, UP0, UPT, UR54, 0x680, URZ ;  /* 0x0000068036047890 */ /* 0x000fe4000ff1e0ff */
[----:B------:R-:W-:Y:S01]  /*a2e0*/  UIADD3 UR13, UPT, UPT, UR49, 0xc0, URZ ;  /* 0x000000c0310d7890 */ /* 0x000fe2000fffe0ff */
[----:B------:R-:W-:Y:S01]  /*a2f0*/  R2UR UR8, R57 ;  /* 0x00000000390872ca */ /* 0x000fe200000e0000 */
[----:B------:R-:W-:Y:S02]  /*a300*/  UIADD3.X UR5, UPT, UPT, URZ, UR55, URZ, UP0, !UPT ;  /* 0x00000037ff057290 */ /* 0x000fe400087fe4ff */
[----:B------:R-:W-:Y:S01]  /*a310*/  UIADD3 UR12, UPT, UPT, UR43, 0x1200, URZ ;  /* 0x000012002b0c7890 */ /* 0x000fe2000fffe0ff */
[----:B------:R-:W-:Y:S01]  /*a320*/  UMOV UR14, UR50 ;  /* 0x00000032000e7c82 */ /* 0x000fe20008000000 */
[----:B------:R-:W-:Y:S08]  /*a330*/  UMOV UR15, UR36 ;  /* 0x00000024000f7c82 */ /* 0x000ff00008000000 */
[----:B------:R2:W-:Y:S01]  /*a340*/  UTMASTG.3D [UR8], [UR4] ;  /* 0x00000008040073b5 */ /* 0x0005e20008010000 */
[----:B------:R2:W-:Y:S01]  /*a350*/  UTMASTG.3D [UR12], [UR4] ;  /* 0x0000000c040073b5 */ /* 0x0005e20008010000 */
[----:B------:R0:W-:Y:S01]  /*a360*/  UTMACMDFLUSH ;  /* 0x00000000000079b7 */ /* 0x0001e20000000000 */
[----:B--2---:R-:W-:Y:S04]  /*a370*/  DEPBAR.LE SB0, 0x1 ;  /* 0x000080400000791a */ /* 0x004fe80000000000 */
.L_x_156:
[----:B------:R-:W-:Y:S05]  /*a380*/  BSYNC.RECONVERGENT B0 ;  /* 0x0000000000007941 */ /* 0x000fea0003800200 */
.L_x_155:
        /* <DEDUP_REMOVED lines=21> */
.L_x_160:
[----:B------:R-:W-:Y:S05]  /*a4e0*/  BSYNC B0 ;  /* 0x0000000000007941 */ /* 0x000fea0003800000 */
.L_x_159:
        /* <DEDUP_REMOVED lines=11> */
.L_x_158:
[----:B------:R-:W-:Y:S05]  /*a5a0*/  BSYNC B1 ;  /* 0x0000000000017941 */ /* 0x000fea0003800000 */
.L_x_157:
        /* <DEDUP_REMOVED lines=21> */
.L_x_162:
        /* <DEDUP_REMOVED lines=103> */
.L_x_164:
[----:B------:R-:W-:Y:S05]  /*ad70*/  BSYNC.RECONVERGENT B0 ;  /* 0x0000000000007941 */ /* 0x000fea0003800200 */
.L_x_163:
        /* <DEDUP_REMOVED lines=21> */
.L_x_168:
[----:B------:R-:W-:Y:S05]  /*aed0*/  BSYNC B0 ;  /* 0x0000000000007941 */ /* 0x000fea0003800000 */
.L_x_167:
        /* <DEDUP_REMOVED lines=11> */
.L_x_166:
[----:B------:R-:W-:Y:S05]  /*af90*/  BSYNC B1 ;  /* 0x0000000000017941 */ /* 0x000fea0003800000 */
.L_x_165:
        /* <DEDUP_REMOVED lines=21> */
.L_x_170:
        /* <DEDUP_REMOVED lines=103> */
.L_x_172:
[----:B------:R-:W-:Y:S05]  /*b760*/  BSYNC.RECONVERGENT B0 ;  /* 0x0000000000007941 */ /* 0x000fea0003800200 */
.L_x_171:
        /* <DEDUP_REMOVED lines=21> */
.L_x_176:
[----:B------:R-:W-:Y:S05]  /*b8c0*/  BSYNC B0 ;  /* 0x0000000000007941 */ /* 0x000fea0003800000 */
.L_x_175:
[----:B------:R-:W-:Y:S11]  /*b8d0*/  ISETP.NE.AND P0, PT, R75, RZ, PT ;  /* 0x000000ff4b00720c */ /* 0x000ff60003f05270 */
[----:B------:R-:W-:Y:S02]  /*b8e0*/  @!UPT UIADD3 URZ, UPT, UPT, URZ, URZ, URZ ;  /* 0x000000fffffff290 */ /* 0x000fe4000fffe0ff */
[----:B------:R2:W4:Y:S04]  /*b8f0*/  @P0 LDS.128 R44, [R4] ;  /* 0x00000000042c0984 */ /* 0x0005280000000c00 */
[----:B------:R2:W1:Y:S04]  /*b900*/  @P0 LDS.128 R40, [R3+0x10] ;  /* 0x0000100003280984 */ /* 0x0004680000000c00 */
[----:B------:R2:W1:Y:S04]  /*b910*/  @P0 LDS.128 R32, [R2+0x20] ;  /* 0x0000200002200984 */ /* 0x0004680000000c00 */
[----:B------:R2:W1:Y:S02]  /*b920*/  @P0 LDS.128 R36, [R26+0x30] ;  /* 0x000030001a240984 */ /* 0x0004640000000c00 */
.L_x_174:
[----:B------:R-:W-:Y:S05]  /*b930*/  BSYNC B1 ;  /* 0x0000000000017941 */ /* 0x000fea0003800000 */
.L_x_173:
        /* <DEDUP_REMOVED lines=21> */
.L_x_178:
[----:B------:R-:W-:Y:S01]  /*ba90*/  ISETP.NE.AND P0, PT, R67, RZ, PT ;  /* 0x000000ff4300720c */ /* 0x000fe20003f05270 */
[----:B------:R-:W-:Y:S05]  /*baa0*/  WARPSYNC.ALL ;  /* 0x0000000000007948 */ /* 0x000fea0003800000 */
[----:B------:R-:W-:Y:S01]  /*bab0*/  R2UR UR4, R25 ;  /* 0x00000000190472ca */ /* 0x000fe200000e0000 */
[----:B------:R-:W-:Y:S01]  /*bac0*/  VIADD R73, R73, 0xd0 ;  /* 0x000000d049497836 */ /* 0x000fe20000000000 */
[----:B----4-:R-:W-:Y:S01]  /*bad0*/  LOP3.LUT R0, R44, 0xffffe000, RZ, 0xc0, !PT ;  /* 0xffffe0002c007812 */ /* 0x010fe200078ec0ff */
[----:B------:R-:W-:Y:S01]  /*bae0*/  BSSY.RECONVERGENT B0, `(.L_x_179) ;  /* 0x000005e000007945 */ /* 0x000fe20003800200 */
[----:B--2---:R-:W-:Y:S02]  /*baf0*/  LOP3.LUT R2, R45, 0xffffe000, RZ, 0xc0, !PT ;  /* 0xffffe0002d027812 */ /* 0x004fe400078ec0ff */
[----:B------:R-:W-:Y:S02]  /*bb00*/  LOP3.LUT R3, R46, 0xffffe000, RZ, 0xc0, !PT ;  /* 0xffffe0002e037812 */ /* 0x000fe400078ec0ff */
[----:B------:R-:W-:Y:S02]  /*bb10*/  LOP3.LUT R20, R47, 0xffffe000, RZ, 0xc0, !PT ;  /* 0xffffe0002f147812 */ /* 0x000fe400078ec0ff */
[----:B------:R-:W-:Y:S02]  /*bb20*/  LOP3.LUT R21, R40, 0xffffe000, RZ, 0xc0, !PT ;  /* 0xffffe00028157812 */ /* 0x000fe400078ec0ff */
[----:B------:R-:W-:Y:S01]  /*bb30*/  LOP3.LUT R25, R41, 0xffffe000, RZ, 0xc0, !PT ;  /* 0xffffe00029197812 */ /* 0x000fe200078ec0ff */
[----:B------:R-:W1:Y:S01]  /*bb40*/  LDTM.x16 R4, tmem[UR4+0x70] ;  /* 0x00007004000479ee */ /* 0x000e620008240000 */
[----:B------:R-:W-:Y:S01]  /*bb50*/  LOP3.LUT R26, R42, 0xffffe000, RZ, 0xc0, !PT ;  /* 0xffffe0002a1a7812 */ /* 0x000fe200078ec0ff */
[----:B------:R-:W-:Y:S01]  /*bb60*/  NOP ;  /* 0x0000000000007918 */ /* 0x000fe20000000000 */
[----:B------:R-:W-:Y:S02]  /*bb70*/  LOP3.LUT R28, R43, 0xffffe000, RZ, 0xc0, !PT ;  /* 0xffffe0002b1c7812 */ /* 0x000fe400078ec0ff */
[----:B------:R-:W-:Y:S02]  /*bb80*/  LOP3.LUT R73, R73, 0xfefffff8, RZ, 0xc0, !PT ;  /* 0xfefffff849497812 */ /* 0x000fe400078ec0ff */
[----:B------:R-:W-:Y:S02]  /*bb90*/  LOP3.LUT R29, R32, 0xffffe000, RZ, 0xc0, !PT ;  /* 0xffffe000201d7812 */ /* 0x000fe400078ec0ff */
[----:B------:R-:W-:Y:S01]  /*bba0*/  LOP3.LUT R30, R33, 0xffffe000, RZ, 0xc0, !PT ;  /* 0xffffe000211e7812 */ /* 0x000fe200078ec0ff */
[----:B-1----:R1:W-:Y:S01]  /*bbb0*/  SYNCS.ARRIVE.TRANS64.RED.A1T0 RZ, [R73+URZ], RZ ;  /* 0x000000ff49ff79a7 */ /* 0x0023e200081004ff */
[----:B------:R-:W-:Y:S02]  /*bbc0*/  LOP3.LUT R31, R34, 0xffffe000, RZ, 0xc0, !PT ;  /* 0xffffe000221f7812 */ /* 0x000fe400078ec0ff */
[----:B------:R-:W-:Y:S02]  /*bbd0*/  LOP3.LUT R32, R35, 0xffffe000, RZ, 0xc0, !PT ;  /* 0xffffe00023207812 */ /* 0x000fe400078ec0ff */
[----:B------:R-:W-:Y:S02]  /*bbe0*/  LOP3.LUT R33, R36, 0xffffe000, RZ, 0xc0, !PT ;  /* 0xffffe00024217812 */ /* 0x000fe400078ec0ff */
[----:B------:R-:W-:Y:S02]  /*bbf0*/  LOP3.LUT R34, R37, 0xffffe000, RZ, 0xc0, !PT ;  /* 0xffffe00025227812 */ /* 0x000fe400078ec0ff */
[----:B------:R-:W-:Y:S02]  /*bc00*/  LOP3.LUT R35, R38, 0xffffe000, RZ, 0xc0, !PT ;  /* 0xffffe00026237812 */ /* 0x000fe400078ec0ff */
[----:B------:R-:W-:Y:S01]  /*bc10*/  LOP3.LUT R36, R39, 0xffffe000, RZ, 0xc0, !PT ;  /* 0xffffe00027247812 */ /* 0x000fe200078ec0ff */
[C---:B------:R-:W-:Y:S01]  /*bc20*/  FMUL R4, R24.reuse, R4 ;  /* 0x0000000418047220 */ /* 0x040fe20000400000 */
[C---:B------:R-:W-:Y:S01]  /*bc30*/  FMUL R5, R24.reuse, R5 ;  /* 0x0000000518057220 */ /* 0x040fe20000400000 */
[C---:B------:R-:W-:Y:S01]  /*bc40*/  FMUL R6, R24.reuse, R6 ;  /* 0x0000000618067220 */ /* 0x040fe20000400000 */
[C---:B------:R-:W-:Y:S01]  /*bc50*/  FMUL R7, R24.reuse, R7 ;  /* 0x0000000718077220 */ /* 0x040fe20000400000 */
[C---:B------:R-:W-:Y:S01]  /*bc60*/  FFMA R4, R27.reuse, R0, R4 ;  /* 0x000000001b047223 */ /* 0x040fe20000000004 */
[C---:B------:R-:W-:Y:S01]  /*bc70*/  FFMA R5, R27.reuse, R2, R5 ;  /* 0x000000021b057223 */ /* 0x040fe20000000005 */
[C---:B------:R-:W-:Y:S01]  /*bc80*/  FFMA R6, R27.reuse, R3, R6 ;  /* 0x000000031b067223 */ /* 0x040fe20000000006 */
[C---:B------:R-:W-:Y:S01]  /*bc90*/  FFMA R7, R27.reuse, R20, R7 ;  /* 0x000000141b077223 */ /* 0x040fe20000000007 */
[C---:B------:R-:W-:Y:S01]  /*bca0*/  FMUL R8, R24.reuse, R8 ;  /* 0x0000000818087220 */ /* 0x040fe20000400000 */
[C---:B------:R-:W-:Y:S01]  /*bcb0*/  FMUL R9, R24.reuse, R9 ;  /* 0x0000000918097220 */ /* 0x040fe20000400000 */
[C---:B------:R-:W-:Y:S01]  /*bcc0*/  FMUL R10, R24.reuse, R10 ;  /* 0x0000000a180a7220 */ /* 0x040fe20000400000 */
[C---:B------:R-:W-:Y:S01]  /*bcd0*/  FMUL R11, R24.reuse, R11 ;  /* 0x0000000b180b7220 */ /* 0x040fe20000400000 */
[----:B------:R-:W-:Y:S01]  /*bce0*/  F2FP.TF32.F32.PACK_B R4, R4 ;  /* 0x00000004ff04723e */ /* 0x000fe200024050ff */
[C---:B------:R-:W-:Y:S01]  /*bcf0*/  FFMA R8, R27.reuse, R21, R8 ;  /* 0x000000151b087223 */ /* 0x040fe20000000008 */
[----:B------:R-:W-:Y:S01]  /*bd00*/  F2FP.TF32.F32.PACK_B R5, R5 ;  /* 0x00000005ff05723e */ /* 0x000fe200024050ff */
[C---:B------:R-:W-:Y:S01]  /*bd10*/  FFMA R9, R27.reuse, R25, R9 ;  /* 0x000000191b097223 */ /* 0x040fe20000000009 */
[----:B------:R-:W-:Y:S01]  /*bd20*/  F2FP.TF32.F32.PACK_B R6, R6 ;  /* 0x00000006ff06723e */ /* 0x000fe200024050ff */
[C---:B------:R-:W-:Y:S01]  /*bd30*/  FFMA R10, R27.reuse, R26, R10 ;  /* 0x0000001a1b0a7223 */ /* 0x040fe2000000000a */
[----:B------:R-:W-:Y:S01]  /*bd40*/  F2FP.TF32.F32.PACK_B R7, R7 ;  /* 0x00000007ff07723e */ /* 0x000fe200024050ff */
[C---:B------:R-:W-:Y:S01]  /*bd50*/  FFMA R11, R27.reuse, R28, R11 ;  /* 0x0000001c1b0b7223 */ /* 0x040fe2000000000b */
[C---:B------:R-:W-:Y:S01]  /*bd60*/  FMUL R12, R24.reuse, R12 ;  /* 0x0000000c180c7220 */ /* 0x040fe20000400000 */
[----:B------:R-:W-:Y:S01]  /*bd70*/  F2FP.TF32.F32.PACK_B R8, R8 ;  /* 0x00000008ff08723e */ /* 0x000fe200024050ff */
[C---:B------:R-:W-:Y:S01]  /*bd80*/  FMUL R13, R24.reuse, R13 ;  /* 0x0000000d180d7220 */ /* 0x040fe20000400000 */
[----:B------:R1:W-:Y:S01]  /*bd90*/  STS.128 [R65+0x6000], R4 ;  /* 0x0060000441007388 */ /* 0x0003e20000000c00 */
        /* <DEDUP_REMOVED lines=8> */
[C---:B------:R-:W-:Y:S01]  /*be20*/  FFMA R15, R27.reuse, R32, R15 ;  /* 0x000000201b0f7223 */ /* 0x040fe2000000000f */
[C---:B------:R-:W-:Y:S01]  /*be30*/  FMUL R16, R24.reuse, R16 ;  /* 0x0000001018107220 */ /* 0x040fe20000400000 */
[----:B------:R-:W-:Y:S01]  /*be40*/  F2FP.TF32.F32.PACK_B R12, R12 ;  /* 0x0000000cff0c723e */ /* 0x000fe200024050ff */
[----:B------:R1:W-:Y:S01]  /*be50*/  STS.128 [R64+0x6010], R8 ;  /* 0x0060100840007388 */ /* 0x0003e20000000c00 */
[C---:B------:R-:W-:Y:S01]  /*be60*/  FMUL R17, R24.reuse, R17 ;  /* 0x0000001118117220 */ /* 0x040fe20000400000 */
[C---:B------:R-:W-:Y:S01]  /*be70*/  FMUL R18, R24.reuse, R18 ;  /* 0x0000001218127220 */ /* 0x040fe20000400000 */
[----:B------:R-:W-:Y:S01]  /*be80*/  FMUL R19, R24, R19 ;  /* 0x0000001318137220 */ /* 0x000fe20000400000 */
[----:B------:R-:W-:Y:S01]  /*be90*/  F2FP.TF32.F32.PACK_B R13, R13 ;  /* 0x0000000dff0d723e */ /* 0x000fe200024050ff */
[C---:B------:R-:W-:Y:S01]  /*bea0*/  FFMA R16, R27.reuse, R33, R16 ;  /* 0x000000211b107223 */ /* 0x040fe20000000010 */
[----:B------:R-:W-:Y:S01]  /*beb0*/  F2FP.TF32.F32.PACK_B R14, R14 ;  /* 0x0000000eff0e723e */ /* 0x000fe200024050ff */
[C---:B------:R-:W-:Y:S01]  /*bec0*/  FFMA R17, R27.reuse, R34, R17 ;  /* 0x000000221b117223 */ /* 0x040fe20000000011 */
[----:B------:R-:W-:Y:S01]  /*bed0*/  F2FP.TF32.F32.PACK_B R15, R15 ;  /* 0x0000000fff0f723e */ /* 0x000fe200024050ff */
[C---:B------:R-:W-:Y:S01]  /*bee0*/  FFMA R18, R27.reuse, R35, R18 ;  /* 0x000000231b127223 */ /* 0x040fe20000000012 */
[----:B------:R-:W-:Y:S01]  /*bef0*/  FFMA R19, R27, R36, R19 ;  /* 0x000000241b137223 */ /* 0x000fe20000000013 */
[----:B------:R-:W-:Y:S02]  /*bf00*/  F2FP.TF32.F32.PACK_B R16, R16 ;  /* 0x00000010ff10723e */ /* 0x000fe400024050ff */
[----:B------:R1:W-:Y:S01]  /*bf10*/  STS.128 [R63+0x6020], R12 ;  /* 0x0060200c3f007388 */ /* 0x0003e20000000c00 */
[----:B------:R-:W-:Y:S02]  /*bf20*/  F2FP.TF32.F32.PACK_B R17, R17 ;  /* 0x00000011ff11723e */ /* 0x000fe400024050ff */
        /* <DEDUP_REMOVED lines=25> */
.L_x_180:
[----:B------:R-:W-:Y:S05]  /*c0c0*/  BSYNC.RECONVERGENT B0 ;  /* 0x0000000000007941 */ /* 0x000fea0003800200 */
.L_x_179:
[----:B------:R-:W-:Y:S01]  /*c0d0*/  BAR.SYNC.DEFER_BLOCKING 0x1, 0x80 ;  /* 0x0042000000007b1d */ /* 0x000fe20000010000 */
[----:B------:R-:W-:Y:S01]  /*c0e0*/  UISETP.NE.AND UP0, UPT, UR52, -0x8, UPT ;  /* 0xfffffff83400788c */ /* 0x000fe2000bf05270 */
[----:B------:R-:W-:Y:S08]  /*c0f0*/  IADD3 R22, PT, PT, R22, 0x1, RZ ;  /* 0x0000000116167810 */ /* 0x000ff00007ffe0ff */
[----:B------:R-:W-:Y:S05]  /*c100*/  BRA.U !UP0, `(.L_x_181) ;  /* 0x0000000108287547 */ /* 0x000fea000b800000 */
[----:B------:R-:W-:Y:S01]  /*c110*/  ISETP.NE.AND P0, PT, R72, RZ, PT ;  /* 0x000000ff4800720c */ /* 0x000fe20003f05270 */
[----:B------:R-:W-:Y:S01]  /*c120*/  IMAD.U32 R2, RZ, RZ, UR47 ;  /* 0x0000002fff027e24 */ /* 0x000fe2000f8e00ff */
[----:B------:R-:W-:Y:S01]  /*c130*/  UIADD3 UR4, UPT, UPT, UR47, 0x1, URZ ;  /* 0x000000012f047890 */ /* 0x000fe2000fffe0ff */
[----:B------:R-:W-:Y:S03]  /*c140*/  IMAD.U32 R0, RZ, RZ, UR53 ;  /* 0x00000035ff007e24 */ /* 0x000fe6000f8e00ff */
[----:B------:R-:W-:Y:S04]  /*c150*/  UISETP.NE.AND UP0, UPT, UR4, 0x4, UPT ;  /* 0x000000040400788c */ /* 0x000fe8000bf05270 */
[----:B------:R-:W-:Y:S03]  /*c160*/  USEL UR47, UR4, URZ, UP0 ;  /* 0x000000ff042f7287 */ /* 0x000fe60008000000 */
[----:B------:R-:W-:Y:S05]  /*c170*/  @P0 LEA R2, R2, UR43, 0x3 ;  /* 0x0000002b02020c11 */ /* 0x000fea000f8e18ff */
[----:B------:R-:W-:Y:S05]  /*c180*/  @P0 VIADD R2, R2, 0x60 ;  /* 0x0000006002020836 */ /* 0x000fea0000000000 */
[----:B------:R-:W-:Y:S04]  /*c190*/  @P0 PRMT R0, R0, 0x654, R2 ;  /* 0x0000065400000816 */ /* 0x000fe80000000002 */
[----:B------:R2:W-:Y:S03]  /*c1a0*/  @P0 SYNCS.ARRIVE.TRANS64.RED.A1T0 RZ, [R0+URZ], RZ ;  /* 0x000000ff00ff09a7 */ /* 0x0005e600081004ff */
.L_x_181:
[----:B------:R-:W-:Y:S01]  /*c1b0*/  R2UR UR6, R71 ;  /* 0x00000000470672ca */ /* 0x000fe200000e0000 */
[----:B------:R-:W-:Y:S01]  /*c1c0*/  UIADD3 UR52, UPT, UPT, UR52, 0x8, URZ ;  /* 0x0000000834347890 */ /* 0x000fe2000fffe0ff */
[----:B------:R-:W-:Y:S02]  /*c1d0*/  R2UR UR5, R54 ;  /* 0x00000000360572ca */ /* 0x000fe400000e0000 */
[----:B------:R-:W-:Y:S02]  /*c1e0*/  R2UR UR4, R55 ;  /* 0x00000000370472ca */ /* 0x000fe400000e0000 */
[----:B------:R-:W-:Y:S02]  /*c1f0*/  R2UR UR36, R70 ;  /* 0x00000000462472ca */ /* 0x000fe400000e0000 */
[----:B------:R-:W-:Y:S02]  /*c200*/  ISETP.NE.AND P0, PT, R59, 0x2, PT ;  /* 0x000000023b00780c */ /* 0x000fe40003f05270 */
[----:B------:R-:W-:Y:S02]  /*c210*/  ISETP.NE.AND P1, PT, R22, 0x4, PT ;  /* 0x000000041600780c */ /* 0x000fe40003f25270 */
[----:B------:R-:W-:Y:S01]  /*c220*/  SEL R2, RZ, 0x1, P0 ;  /* 0x00000001ff027807 */ /* 0x000fe20000000000 */
[----:B------:R-:W-:Y:S01]  /*c230*/  UISETP.NE.AND UP0, UPT, UR6, URZ, UPT ;  /* 0x000000ff0600728c */ /* 0x000fe2000bf05270 */
[----:B--2---:R-:W-:Y:S01]  /*c240*/  SEL R0, RZ, 0x1, P1 ;  /* 0x00000001ff007807 */ /* 0x004fe20000800000 */
[----:B------:R-:W-:Y:S01]  /*c250*/  UIADD3 UR24, UPT, UPT, UR37, UR5, URZ ;  /* 0x0000000525187290 */ /* 0x000fe2000fffe0ff */
[----:B------:R-:W-:Y:S01]  /*c260*/  LOP3.LUT R61, R61, R2, RZ, 0x3c, !PT ;  /* 0x000000023d3d7212 */ /* 0x000fe200078e3cff */
[----:B------:R-:W-:Y:S01]  /*c270*/  UIADD3 UR20, UPT, UPT, UR38, UR4, URZ ;  /* 0x0000000426147290 */ /* 0x000fe2000fffe0ff */
[----:B------:R-:W-:Y:S02]  /*c280*/  LOP3.LUT R62, R62, R0, RZ, 0x3c, !PT ;  /* 0x000000003e3e7212 */ /* 0x000fe400078e3cff */
[----:B------:R-:W-:Y:S02]  /*c290*/  SEL R59, R59, RZ, P0 ;  /* 0x000000ff3b3b7207 */ /* 0x000fe40000000000 */
[----:B------:R-:W-:Y:S01]  /*c2a0*/  SEL R22, R22, RZ, P1 ;  /* 0x000000ff16167207 */ /* 0x000fe20000800000 */
[----:B------:R-:W-:Y:S06]  /*c2b0*/  BRA.U UP0, `(.L_x_182) ;  /* 0xffffffa1009c7547 */ /* 0x000fec000b83ffff */
[----:B------:R-:W-:-:S13]  /*c2c0*/  R2UR UR4, R56 ;  /* 0x00000000380472ca */ /* 0x000fda00000e0000 */
[----:B------:R-:W-:-:S09]  /*c2d0*/  UISETP.NE.AND UP0, UPT, UR4, URZ, UPT ;  /* 0x000000ff0400728c */ /* 0x000fd2000bf05270 */
[----:B------:R-:W-:Y:S05]  /*c2e0*/  BRA.U !UP0, `(.L_x_183) ;  /* 0x0000000108487547 */ /* 0x000fea000b800000 */
[----:B------:R-:W2:Y:S02]  /*c2f0*/  LDCU.64 UR4, c[0x0][0x890] ;  /* 0x00011200ff0477ac */ /* 0x000ea40008000a00 */
[----:B--2---:R-:W-:-:S04]  /*c300*/  UISETP.NE.U32.AND UP0, UPT, UR4, URZ, UPT ;  /* 0x000000ff0400728c */ /* 0x004fc8000bf05070 */
[----:B------:R-:W-:-:S09]  /*c310*/  UISETP.NE.AND.EX UP0, UPT, UR5, URZ, UPT, UP0 ;  /* 0x000000ff0500728c */ /* 0x000fd2000bf05300 */
[----:B------:R-:W-:Y:S05]  /*c320*/  BRA.U UP0, `(.L_x_184) ;  /* 0x00000001000c7547 */ /* 0x000fea000b800000 */
[----:B------:R-:W-:-:S13]  /*c330*/  FSETP.NEU.AND P0, PT, R27, RZ, PT ;  /* 0x000000ff1b00720b */ /* 0x000fda0003f0d000 */
[----:B------:R-:W-:Y:S05]  /*c340*/  @!P0 EXIT ;  /* 0x000000000000894d */ /* 0x000fea0003800000 */
[----:B------:R-:W-:Y:S05]  /*c350*/  BRA `(.L_x_183) ;  /* 0x00000000002c7947 */ /* 0x000fea0003800000 */
.L_x_184:
[----:B------:R-:W-:Y:S01]  /*c360*/  ISETP.NE.AND P0, PT, R58, RZ, PT ;  /* 0x000000ff3a00720c */ /* 0x000fe20003f05270 */
[----:B------:R-:W-:-:S12]  /*c370*/  BSSY.RECONVERGENT B0, `(.L_x_183) ;  /* 0x0000009000007945 */ /* 0x000fd80003800200 */
[----:B------:R-:W-:Y:S05]  /*c380*/  @P0 BRA `(.L_x_185) ;  /* 0x0000000000140947 */ /* 0x000fea0003800000 */
[----:B------:R-:W2:Y:S02]  /*c390*/  LDCU.64 UR4, c[0x0][0x888] ;  /* 0x00011100ff0477ac */ /* 0x000ea40008000a00 */
[----:B--2---:R-:W-:-:S04]  /*c3a0*/  ISETP.NE.U32.AND P0, PT, RZ, UR4, PT ;  /* 0x00000004ff007c0c */ /* 0x004fc8000bf05070 */
[----:B------:R-:W-:-:S13]  /*c3b0*/  ISETP.NE.AND.EX P0, PT, RZ, UR5, PT, P0 ;  /* 0x00000005ff007c0c */ /* 0x000fda000bf05300 */
[----:B------:R-:W-:Y:S05]  /*c3c0*/  @!P0 EXIT ;  /* 0x000000000000894d */ /* 0x000fea0003800000 */
[----:B------:R-:W-:Y:S05]  /*c3d0*/  BRA `(.L_x_186) ;  /* 0x0000000000087947 */ /* 0x000fea0003800000 */
.L_x_185:
[----:B------:R-:W-:-:S13]  /*c3e0*/  FSETP.NEU.AND P0, PT, R27, RZ, PT ;  /* 0x000000ff1b00720b */ /* 0x000fda0003f0d000 */
[----:B------:R-:W-:Y:S05]  /*c3f0*/  @!P0 EXIT ;  /* 0x000000000000894d */ /* 0x000fea0003800000 */
.L_x_186:
[----:B------:R-:W-:Y:S05]  /*c400*/  BSYNC.RECONVERGENT B0 ;  /* 0x0000000000007941 */ /* 0x000fea0003800200 */
.L_x_183:
[----:B------:R-:W-:Y:S01]  /*c410*/  ULEA UR4, UR47, UR43, 0x3 ;  /* 0x0000002b2f047291 */ /* 0x000fe2000f8e18ff */
[----:B------:R-:W-:-:S04]  /*c420*/  DEPBAR.LE SB0, 0x0 ;  /* 0x000080000000791a */ /* 0x000fc80000000000 */
[----:B------:R-:W-:-:S04]  /*c430*/  UIADD3 UR4, UPT, UPT, UR4, 0x60, URZ ;  /* 0x0000006004047890 */ /* 0x000fc8000fffe0ff */
[----:B------:R-:W-:-:S09]  /*c440*/  UPRMT UR4, UR53, 0x654, UR4 ;  /* 0x0000065435047896 */ /* 0x000fd20008000004 */
[----:B------:R-:W-:Y:S01]  /*c450*/  SYNCS.ARRIVE.TRANS64.RED.A1T0 RZ, [UR4], RZ ;  /* 0x000000ffffff79a7 */ /* 0x000fe20008100404 */
[----:B------:R-:W-:Y:S05]  /*c460*/  EXIT ;  /* 0x000000000000794d */ /* 0x000fea0003800000 */
.L_x_24:
[----:B--2---:R2:W3:Y:S02]  /*c470*/  SYNCS.PHASECHK.TRANS64.TRYWAIT P0, [R0+URZ+0x100], R2 ;  /* 0x00010002000075a7 */ /* 0x0044e400080011ff */
[----:B---3--:R-:W-:Y:S05]  /*c480*/  @!P0 NANOSLEEP.SYNCS 0x989680 ;  /* 0x009896800000895d */ /* 0x008fea0003900000 */
[----:B------:R-:W3:Y:S02]  /*c490*/  @!P0 SYNCS.PHASECHK.TRANS64 P0, [R0+URZ+0x100], R2 ;  /* 0x00010002000085a7 */ /* 0x000ee400080010ff */
[----:B---3--:R-:W-:Y:S05]  /*c4a0*/  @!P0 BRA `(.L_x_24) ;  /* 0xfffffffc00f08947 */ /* 0x008fea000383ffff */
[----:B------:R-:W-:Y:S05]  /*c4b0*/  BRA `(.L_x_187) ;  /* 0xffffff54006c7947 */ /* 0x000fea000383ffff */
.L_x_27:
[----:B-1----:R-:W-:-:S07]  /*c4c0*/  MOV R0, UR33 ;  /* 0x0000002100007c02 */ /* 0x002fce0008000f00 */
.L_x_188:
[----:B-1----:R1:W2:Y:S02]  /*c4d0*/  SYNCS.PHASECHK.TRANS64.TRYWAIT P0, [R0+URZ+0x20], R3 ;  /* 0x00002003000075a7 */ /* 0x0022a400080011ff */
[----:B--2---:R-:W-:Y:S05]  /*c4e0*/  @!P0 NANOSLEEP.SYNCS 0x989680 ;  /* 0x009896800000895d */ /* 0x004fea0003900000 */
[----:B------:R-:W2:Y:S02]  /*c4f0*/  @!P0 SYNCS.PHASECHK.TRANS64 P0, [R0+URZ+0x20], R3 ;  /* 0x00002003000085a7 */ /* 0x000ea400080010ff */
[----:B--2---:R-:W-:Y:S05]  /*c500*/  @!P0 BRA `(.L_x_188) ;  /* 0xfffffffc00f08947 */ /* 0x004fea000383ffff */
[----:B------:R-:W-:Y:S05]  /*c510*/  BRA `(.L_x_26) ;  /* 0xffffff5400c47947 */ /* 0x000fea000383ffff */
.L_x_34:
[----:B-1----:R-:W-:-:S07]  /*c520*/  MOV R0, UR7 ;  /* 0x0000000700007c02 */ /* 0x002fce0008000f00 */
.L_x_189:
[----:B-1----:R1:W2:Y:S02]  /*c530*/  SYNCS.PHASECHK.TRANS64.TRYWAIT P0, [R0+URZ+0x20], R3 ;  /* 0x00002003000075a7 */ /* 0x0022a400080011ff */
[----:B--2---:R-:W-:Y:S05]  /*c540*/  @!P0 NANOSLEEP.SYNCS 0x989680 ;  /* 0x009896800000895d */ /* 0x004fea0003900000 */
[----:B------:R-:W2:Y:S02]  /*c550*/  @!P0 SYNCS.PHASECHK.TRANS64 P0, [R0+URZ+0x20], R3 ;  /* 0x00002003000085a7 */ /* 0x000ea400080010ff */
[----:B--2---:R-:W-:Y:S05]  /*c560*/  @!P0 BRA `(.L_x_189) ;  /* 0xfffffffc00f08947 */ /* 0x004fea000383ffff */
[----:B------:R-:W-:Y:S05]  /*c570*/  BRA `(.L_x_33) ;  /* 0xffffff5800b87947 */ /* 0x000fea000383ffff */
.L_x_41:
[----:B-1----:R1:W2:Y:S02]  /*c580*/  SYNCS.PHASECHK.TRANS64.TRYWAIT P0, [R3+URZ+0x90], R0 ;  /* 0x00009000030075a7 */ /* 0x0022a400080011ff */
[----:B--2---:R-:W-:Y:S05]  /*c590*/  @!P0 NANOSLEEP.SYNCS 0x989680 ;  /* 0x009896800000895d */ /* 0x004fea0003900000 */
[----:B------:R-:W2:Y:S02]  /*c5a0*/  @!P0 SYNCS.PHASECHK.TRANS64 P0, [R3+URZ+0x90], R0 ;  /* 0x00009000030085a7 */ /* 0x000ea400080010ff */
[----:B--2---:R-:W-:Y:S05]  /*c5b0*/  @!P0 BRA `(.L_x_41) ;  /* 0xfffffffc00f08947 */ /* 0x004fea000383ffff */
[----:B------:R-:W-:Y:S05]  /*c5c0*/  BRA `(.L_x_190) ;  /* 0xffffff5c00a07947 */ /* 0x000fea000383ffff */
.L_x_45:
[----:B------:R-:W-:-:S07]  /*c5d0*/  MOV R0, UR4 ;  /* 0x0000000400007c02 */ /* 0x000fce0008000f00 */
.L_x_191:
[----:B-1----:R1:W2:Y:S02]  /*c5e0*/  SYNCS.PHASECHK.TRANS64.TRYWAIT P0, [R0+URZ], R2 ;  /* 0x00000002000075a7 */ /* 0x0022a400080011ff */
[----:B--2---:R-:W-:Y:S05]  /*c5f0*/  @!P0 NANOSLEEP.SYNCS 0x989680 ;  /* 0x009896800000895d */ /* 0x004fea0003900000 */
[----:B------:R-:W2:Y:S02]  /*c600*/  @!P0 SYNCS.PHASECHK.TRANS64 P0, [R0+URZ], R2 ;  /* 0x00000002000085a7 */ /* 0x000ea400080010ff */
[----:B--2---:R-:W-:Y:S05]  /*c610*/  @!P0 BRA `(.L_x_191) ;  /* 0xfffffffc00f08947 */ /* 0x004fea000383ffff */
[----:B------:R-:W-:Y:S05]  /*c620*/  BRA `(.L_x_192) ;  /* 0xffffff64004c7947 */ /* 0x000fea000383ffff */
.L_x_46:
[----:B------:R-:W-:-:S07]  /*c630*/  MOV R0, UR5 ;  /* 0x0000000500007c02 */ /* 0x000fce0008000f00 */
.L_x_193:
[----:B-1----:R1:W2:Y:S02]  /*c640*/  SYNCS.PHASECHK.TRANS64.TRYWAIT P0, [R0+URZ], R3 ;  /* 0x00000003000075a7 */ /* 0x0022a400080011ff */
[----:B--2---:R-:W-:Y:S05]  /*c650*/  @!P0 NANOSLEEP.SYNCS 0x989680 ;  /* 0x009896800000895d */ /* 0x004fea0003900000 */
[----:B------:R-:W2:Y:S02]  /*c660*/  @!P0 SYNCS.PHASECHK.TRANS64 P0, [R0+URZ], R3 ;  /* 0x00000003000085a7 */ /* 0x000ea400080010ff */
[----:B--2---:R-:W-:Y:S05]  /*c670*/  @!P0 BRA `(.L_x_193) ;  /* 0xfffffffc00f08947 */ /* 0x004fea000383ffff */
[----:B------:R-:W-:Y:S05]  /*c680*/  BRA `(.L_x_194) ;  /* 0xffffff6400587947 */ /* 0x000fea000383ffff */
.L_x_47:
[----:B------:R-:W-:-:S07]  /*c690*/  MOV R0, UR5 ;  /* 0x0000000500007c02 */ /* 0x000fce0008000f00 */
.L_x_195:
[----:B-1----:R1:W2:Y:S02]  /*c6a0*/  SYNCS.PHASECHK.TRANS64.TRYWAIT P0, [R0+URZ], R3 ;  /* 0x00000003000075a7 */ /* 0x0022a400080011ff */
[----:B--2---:R-:W-:Y:S05]  /*c6b0*/  @!P0 NANOSLEEP.SYNCS 0x989680 ;  /* 0x009896800000895d */ /* 0x004fea0003900000 */
[----:B------:R-:W2:Y:S02]  /*c6c0*/  @!P0 SYNCS.PHASECHK.TRANS64 P0, [R0+URZ], R3 ;  /* 0x00000003000085a7 */ /* 0x000ea400080010ff */
[----:B--2---:R-:W-:Y:S05]  /*c6d0*/  @!P0 BRA `(.L_x_195) ;  /* 0xfffffffc00f08947 */ /* 0x004fea000383ffff */
[----:B------:R-:W-:Y:S05]  /*c6e0*/  BRA `(.L_x_196) ;  /* 0xffffff6400647947 */ /* 0x000fea000383ffff */
.L_x_50:
[----:B-1----:R1:W2:Y:S02]  /*c6f0*/  SYNCS.PHASECHK.TRANS64.TRYWAIT P0, [R0+URZ+0xf0], R4 ;  /* 0x0000f004000075a7 */ /* 0x0022a400080011ff */
[----:B--2---:R-:W-:Y:S05]  /*c700*/  @!P0 NANOSLEEP.SYNCS 0x989680 ;  /* 0x009896800000895d */ /* 0x004fea0003900000 */
[----:B------:R-:W2:Y:S02]  /*c710*/  @!P0 SYNCS.PHASECHK.TRANS64 P0, [R0+URZ+0xf0], R4 ;  /* 0x0000f004000085a7 */ /* 0x000ea400080010ff */
[----:B--2---:R-:W-:Y:S05]  /*c720*/  @!P0 BRA `(.L_x_50) ;  /* 0xfffffffc00f08947 */ /* 0x004fea000383ffff */
[----:B------:R-:W-:Y:S05]  /*c730*/  BRA `(.L_x_197) ;  /* 0xffffff6400c07947 */ /* 0x000fea000383ffff */
.L_x_51:
[----:B------:R-:W-:-:S07]  /*c740*/  MOV R0, UR4 ;  /* 0x0000000400007c02 */ /* 0x000fce0008000f00 */
.L_x_198:
[----:B-1----:R1:W2:Y:S02]  /*c750*/  SYNCS.PHASECHK.TRANS64.TRYWAIT P0, [R0+URZ+0xa0], R5 ;  /* 0x0000a005000075a7 */ /* 0x0022a400080011ff */
[----:B--2---:R-:W-:Y:S05]  /*c760*/  @!P0 NANOSLEEP.SYNCS 0x989680 ;  /* 0x009896800000895d */ /* 0x004fea0003900000 */
[----:B------:R-:W2:Y:S02]  /*c770*/  @!P0 SYNCS.PHASECHK.TRANS64 P0, [R0+URZ+0xa0], R5 ;  /* 0x0000a005000085a7 */ /* 0x000ea400080010ff */
[----:B--2---:R-:W-:Y:S05]  /*c780*/  @!P0 BRA `(.L_x_198) ;  /* 0xfffffffc00f08947 */ /* 0x004fea000383ffff */
[----:B------:R-:W-:Y:S05]  /*c790*/  BRA `(.L_x_199) ;  /* 0xffffff6400d07947 */ /* 0x000fea000383ffff */
.L_x_52:
[----:B-1----:R1:W2:Y:S02]  /*c7a0*/  SYNCS.PHASECHK.TRANS64.TRYWAIT P1, [R0+URZ+0x90], R4 ;  /* 0x00009004000075a7 */ /* 0x0022a400080211ff */
[----:B--2---:R-:W-:Y:S05]  /*c7b0*/  @!P1 NANOSLEEP.SYNCS 0x989680 ;  /* 0x009896800000995d */ /* 0x004fea0003900000 */
[----:B------:R-:W2:Y:S02]  /*c7c0*/  @!P1 SYNCS.PHASECHK.TRANS64 P1, [R0+URZ+0x90], R4 ;  /* 0x00009004000095a7 */ /* 0x000ea400080210ff */
[----:B--2---:R-:W-:Y:S05]  /*c7d0*/  @!P1 BRA `(.L_x_52) ;  /* 0xfffffffc00f09947 */ /* 0x004fea000383ffff */
[----:B------:R-:W-:Y:S05]  /*c7e0*/  BRA `(.L_x_200) ;  /* 0xffffff6800007947 */ /* 0x000fea000383ffff */
.L_x_55:
[----:B------:R-:W-:-:S07]  /*c7f0*/  MOV R0, UR4 ;  /* 0x0000000400007c02 */ /* 0x000fce0008000f00 */
.L_x_201:
[----:B-1----:R1:W2:Y:S02]  /*c800*/  SYNCS.PHASECHK.TRANS64.TRYWAIT P0, [R0+URZ+0xa0], R2 ;  /* 0x0000a002000075a7 */ /* 0x0022a400080011ff */
[----:B--2---:R-:W-:Y:S05]  /*c810*/  @!P0 NANOSLEEP.SYNCS 0x989680 ;  /* 0x009896800000895d */ /* 0x004fea0003900000 */
[----:B------:R-:W2:Y:S02]  /*c820*/  @!P0 SYNCS.PHASECHK.TRANS64 P0, [R0+URZ+0xa0], R2 ;  /* 0x0000a002000085a7 */ /* 0x000ea400080010ff */
[----:B--2---:R-:W-:Y:S05]  /*c830*/  @!P0 BRA `(.L_x_201) ;  /* 0xfffffffc00f08947 */ /* 0x004fea000383ffff */
[----:B------:R-:W-:Y:S05]  /*c840*/  BRA `(.L_x_54) ;  /* 0xffffff6800547947 */ /* 0x000fea000383ffff */
.L_x_64:
[----:B-1----:R-:W-:-:S04]  /*c850*/  MOV R5, UR5 ;  /* 0x0000000500057c02 */ /* 0x002fc80008000f00 */
[----:B------:R1:W2:Y:S03]  /*c860*/  SYNCS.PHASECHK.TRANS64.TRYWAIT P0, [R5+URZ+0x8], R6 ;  /* 0x00000806050075a7 */ /* 0x0002a600080011ff */
[----:B--2---:R-:W-:Y:S05]  /*c870*/  @!P0 NANOSLEEP.SYNCS 0x989680 ;  /* 0x009896800000895d */ /* 0x004fea0003900000 */
[----:B------:R-:W2:Y:S02]  /*c880*/  @!P0 SYNCS.PHASECHK.TRANS64 P0, [R5+URZ+0x8], R6 ;  /* 0x00000806050085a7 */ /* 0x000ea400080010ff */
[----:B--2---:R-:W-:Y:S05]  /*c890*/  @!P0 BRA `(.L_x_64) ;  /* 0xfffffffc00ec8947 */ /* 0x004fea000383ffff */
[----:B------:R-:W-:Y:S05]  /*c8a0*/  BRA `(.L_x_63) ;  /* 0xffffff6c00087947 */ /* 0x000fea000383ffff */
.L_x_66:
[----:B------:R-:W-:Y:S01]  /*c8b0*/  BSSY B0, `(.L_x_202) ;  /* 0x0000006000007945 */ /* 0x000fe20003800000 */
[----:B------:R-:W-:-:S07]  /*c8c0*/  MOV R15, 0xffffffff ;  /* 0xffffffff000f7802 */ /* 0x000fce0000000f00 */
[----:B-1---5:R-:W-:Y:S05]  /*c8d0*/  WARPSYNC.COLLECTIVE R15, `(.L_x_203) ;  /* 0x000000000f0c7348 */ /* 0x022fea0003c00000 */
[----:B------:R-:W-:Y:S02]  /*c8e0*/  ELECT P6, UR79, PT ;  /* 0x00000000004f782f */ /* 0x000fe400038c0000 */
[----:B------:R-:W-:Y:S01]  /*c8f0*/  MOV R14, UR79 ;  /* 0x0000004f000e7c02 */ /* 0x000fe20008000f00 */
[----:B-1---5:R-:W-:Y:S10]  /*c900*/  ENDCOLLECTIVE ;  /* 0x000000000000791b */ /* 0x022ff40003800000 */
.L_x_203:
[----:B------:R-:W-:Y:S05]  /*c910*/  BSYNC B0 ;  /* 0x0000000000007941 */ /* 0x000fea0003800000 */
.L_x_202:
[----:B------:R-:W-:Y:S01]  /*c920*/  PLOP3.LUT P0, PT, P6, PT, PT, 0x80, 0x8 ;  /* 0x000000000008781c */ /* 0x000fe2000370f070 */
[----:B------:R-:W-:-:S12]  /*c930*/  BRA `(.L_x_204) ;  /* 0xffffff6c00347947 */ /* 0x000fd8000383ffff */
.L_x_68:
[----:B-1----:R-:W-:-:S04]  /*c940*/  MOV R3, UR5 ;  /* 0x0000000500037c02 */ /* 0x002fc80008000f00 */
[----:B------:R1:W2:Y:S03]  /*c950*/  SYNCS.PHASECHK.TRANS64.TRYWAIT P0, [R3+URZ+0x8], R4 ;  /* 0x00000804030075a7 */ /* 0x0002a600080011ff */
[----:B--2---:R-:W-:Y:S05]  /*c960*/  @!P0 NANOSLEEP.SYNCS 0x989680 ;  /* 0x009896800000895d */ /* 0x004fea0003900000 */
[----:B------:R-:W2:Y:S02]  /*c970*/  @!P0 SYNCS.PHASECHK.TRANS64 P0, [R3+URZ+0x8], R4 ;  /* 0x00000804030085a7 */ /* 0x000ea400080010ff */
[----:B--2---:R-:W-:Y:S05]  /*c980*/  @!P0 BRA `(.L_x_68) ;  /* 0xfffffffc00ec8947 */ /* 0x004fea000383ffff */
[----:B------:R-:W-:Y:S05]  /*c990*/  BRA `(.L_x_67) ;  /* 0xffffff6c00387947 */ /* 0x000fea000383ffff */
.L_x_69:
[----:B-1----:R1:W2:Y:S02]  /*c9a0*/  SYNCS.PHASECHK.TRANS64.TRYWAIT P0, [R0+URZ+0x90], R4 ;  /* 0x00009004000075a7 */ /* 0x0022a400080011ff */
[----:B--2---:R-:W-:Y:S05]  /*c9b0*/  @!P0 NANOSLEEP.SYNCS 0x989680 ;  /* 0x009896800000895d */ /* 0x004fea0003900000 */
[----:B------:R-:W2:Y:S02]  /*c9c0*/  @!P0 SYNCS.PHASECHK.TRANS64 P0, [R0+URZ+0x90], R4 ;  /* 0x00009004000085a7 */ /* 0x000ea400080010ff */
[----:B--2---:R-:W-:Y:S05]  /*c9d0*/  @!P0 BRA `(.L_x_69) ;  /* 0xfffffffc00f08947 */ /* 0x004fea000383ffff */
[----:B------:R-:W-:Y:S05]  /*c9e0*/  BRA `(.L_x_205) ;  /* 0xffffff7000447947 */ /* 0x000fea000383ffff */
.L_x_71:
[----:B------:R-:W-:-:S07]  /*c9f0*/  MOV R0, UR46 ;  /* 0x0000002e00007c02 */ /* 0x000fce0008000f00 */
.L_x_206:
[----:B-1----:R1:W2:Y:S02]  /*ca00*/  SYNCS.PHASECHK.TRANS64.TRYWAIT P0, [R0+URZ+0xd0], R4 ;  /* 0x0000d004000075a7 */ /* 0x0022a400080011ff */
[----:B--2---:R-:W-:Y:S05]  /*ca10*/  @!P0 NANOSLEEP.SYNCS 0x989680 ;  /* 0x009896800000895d */ /* 0x004fea0003900000 */
[----:B------:R-:W2:Y:S02]  /*ca20*/  @!P0 SYNCS.PHASECHK.TRANS64 P0, [R0+URZ+0xd0], R4 ;  /* 0x0000d004000085a7 */ /* 0x000ea400080010ff */
[----:B--2---:R-:W-:Y:S05]  /*ca30*/  @!P0 BRA `(.L_x_206) ;  /* 0xfffffffc00f08947 */ /* 0x004fea000383ffff */
[----:B------:R-:W-:Y:S05]  /*ca40*/  BRA `(.L_x_207) ;  /* 0xffffff7000907947 */ /* 0x000fea000383ffff */
.L_x_74:
[----:B------:R-:W-:Y:S07]  /*ca50*/  MOV R0, UR7 ;  /* 0x0000000700007c02 */ /* 0x000fee0008000f00 */
.L_x_208:
[----:B-1----:R1:W2:Y:S02]  /*ca60*/  SYNCS.PHASECHK.TRANS64.TRYWAIT P0, [R0+URZ], R4 ;  /* 0x00000004000075a7 */ /* 0x0022a400080011ff */
[----:B--2---:R-:W-:Y:S05]  /*ca70*/  @!P0 NANOSLEEP.SYNCS 0x989680 ;  /* 0x009896800000895d */ /* 0x004fea0003900000 */
[----:B------:R-:W2:Y:S02]  /*ca80*/  @!P0 SYNCS.PHASECHK.TRANS64 P0, [R0+URZ], R4 ;  /* 0x00000004000085a7 */ /* 0x000ea400080010ff */
[----:B--2---:R-:W-:Y:S05]  /*ca90*/  @!P0 BRA `(.L_x_208) ;  /* 0xfffffffc00f08947 */ /* 0x004fea000383ffff */
[----:B------:R-:W-:Y:S05]  /*caa0*/  BRA `(.L_x_73) ;  /* 0xffffff7000a47947 */ /* 0x000fea000383ffff */
.L_x_78:
[----:B-1----:R-:W-:-:S07]  /*cab0*/  MOV R0, UR4 ;  /* 0x0000000400007c02 */ /* 0x002fce0008000f00 */
.L_x_209:
[----:B-1----:R1:W2:Y:S02]  /*cac0*/  SYNCS.PHASECHK.TRANS64.TRYWAIT P0, [R0+URZ], R2 ;  /* 0x00000002000075a7 */ /* 0x0022a400080011ff */
[----:B--2---:R-:W-:Y:S05]  /*cad0*/  @!P0 NANOSLEEP.SYNCS 0x989680 ;  /* 0x009896800000895d */ /* 0x004fea0003900000 */
[----:B------:R-:W2:Y:S02]  /*cae0*/  @!P0 SYNCS.PHASECHK.TRANS64 P0, [R0+URZ], R2 ;  /* 0x00000002000085a7 */ /* 0x000ea400080010ff */
[----:B--2---:R-:W-:Y:S05]  /*caf0*/  @!P0 BRA `(.L_x_209) ;  /* 0xfffffffc00f08947 */ /* 0x004fea000383ffff */
[----:B------:R-:W-:Y:S05]  /*cb00*/  BRA `(.L_x_210) ;  /* 0xffffff7400e87947 */ /* 0x000fea000383ffff */
.L_x_79:
[----:B------:R-:W-:-:S07]  /*cb10*/  MOV R0, UR5 ;  /* 0x0000000500007c02 */ /* 0x000fce0008000f00 */
.L_x_211:
[----:B-1----:R1:W2:Y:S02]  /*cb20*/  SYNCS.PHASECHK.TRANS64.TRYWAIT P0, [R0+URZ], R3 ;  /* 0x00000003000075a7 */ /* 0x0022a400080011ff */
[----:B--2---:R-:W-:Y:S05]  /*cb30*/  @!P0 NANOSLEEP.SYNCS 0x989680 ;  /* 0x009896800000895d */ /* 0x004fea0003900000 */
[----:B------:R-:W2:Y:S02]  /*cb40*/  @!P0 SYNCS.PHASECHK.TRANS64 P0, [R0+URZ], R3 ;  /* 0x00000003000085a7 */ /* 0x000ea400080010ff */
[----:B--2---:R-:W-:Y:S05]  /*cb50*/  @!P0 BRA `(.L_x_211) ;  /* 0xfffffffc00f08947 */ /* 0x004fea000383ffff */
[----:B------:R-:W-:Y:S05]  /*cb60*/  BRA `(.L_x_212) ;  /* 0xffffff7400f47947 */ /* 0x000fea000383ffff */
.L_x_80:
[----:B------:R-:W-:-:S07]  /*cb70*/  MOV R0, UR5 ;  /* 0x0000000500007c02 */ /* 0x000fce0008000f00 */
.L_x_213:
[----:B-1----:R1:W2:Y:S02]  /*cb80*/  SYNCS.PHASECHK.TRANS64.TRYWAIT P0, [R0+URZ], R3 ;  /* 0x00000003000075a7 */ /* 0x0022a400080011ff */
[----:B--2---:R-:W-:Y:S05]  /*cb90*/  @!P0 NANOSLEEP.SYNCS 0x989680 ;  /* 0x009896800000895d */ /* 0x004fea0003900000 */
[----:B------:R-:W2:Y:S02]  /*cba0*/  @!P0 SYNCS.PHASECHK.TRANS64 P0, [R0+URZ], R3 ;  /* 0x00000003000085a7 */ /* 0x000ea400080010ff */
[----:B--2---:R-:W-:Y:S05]  /*cbb0*/  @!P0 BRA `(.L_x_213) ;  /* 0xfffffffc00f08947 */ /* 0x004fea000383ffff */
[----:B------:R-:W-:Y:S05]  /*cbc0*/  BRA `(.L_x_214) ;  /* 0xffffff7800007947 */ /* 0x000fea000383ffff */
.L_x_83:
[----:B------:R-:W-:-:S07]  /*cbd0*/  MOV R0, UR41 ;  /* 0x0000002900007c02 */ /* 0x000fce0008000f00 */
.L_x_215:
[----:B-1----:R1:W2:Y:S02]  /*cbe0*/  SYNCS.PHASECHK.TRANS64.TRYWAIT P1, [R0+URZ+0x110], R2 ;  /* 0x00011002000075a7 */ /* 0x0022a400080211ff */
[----:B--2---:R-:W-:Y:S05]  /*cbf0*/  @!P1 NANOSLEEP.SYNCS 0x989680 ;  /* 0x009896800000995d */ /* 0x004fea0003900000 */
[----:B------:R-:W2:Y:S02]  /*cc00*/  @!P1 SYNCS.PHASECHK.TRANS64 P1, [R0+URZ+0x110], R2 ;  /* 0x00011002000095a7 */ /* 0x000ea400080210ff */
[----:B--2---:R-:W-:Y:S05]  /*cc10*/  @!P1 BRA `(.L_x_215) ;  /* 0xfffffffc00f09947 */ /* 0x004fea000383ffff */
[----:B------:R-:W-:Y:S05]  /*cc20*/  BRA `(.L_x_216) ;  /* 0xffffff78004c7947 */ /* 0x000fea000383ffff */
.L_x_88:
[----:B--2---:R2:W3:Y:S02]  /*cc30*/  SYNCS.PHASECHK.TRANS64.TRYWAIT P0, [R12+URZ+0x90], R0 ;  /* 0x000090000c0075a7 */ /* 0x0044e400080011ff */
[----:B---3--:R-:W-:Y:S05]  /*cc40*/  @!P0 NANOSLEEP.SYNCS 0x989680 ;  /* 0x009896800000895d */ /* 0x008fea0003900000 */
[----:B------:R-:W3:Y:S02]  /*cc50*/  @!P0 SYNCS.PHASECHK.TRANS64 P0, [R12+URZ+0x90], R0 ;  /* 0x000090000c0085a7 */ /* 0x000ee400080010ff */
[----:B---3--:R-:W-:Y:S05]  /*cc60*/  @!P0 BRA `(.L_x_88) ;  /* 0xfffffffc00f08947 */ /* 0x008fea000383ffff */
[----:B------:R-:W-:Y:S05]  /*cc70*/  BRA `(.L_x_217) ;  /* 0xffffff7c006c7947 */ /* 0x000fea000383ffff */
.L_x_91:
[----:B-1----:R-:W-:Y:S07]  /*cc80*/  MOV R0, UR21 ;  /* 0x0000001500007c02 */ /* 0x002fee0008000f00 */
.L_x_218:
[----:B-1----:R1:W2:Y:S02]  /*cc90*/  SYNCS.PHASECHK.TRANS64.TRYWAIT P2, [R0+URZ+0x88], R6 ;  /* 0x00008806000075a7 */ /* 0x0022a400080411ff */
[----:B--2---:R-:W-:Y:S05]  /*cca0*/  @!P2 NANOSLEEP.SYNCS 0x989680 ;  /* 0x009896800000a95d */ /* 0x004fea0003900000 */
[----:B------:R-:W2:Y:S02]  /*ccb0*/  @!P2 SYNCS.PHASECHK.TRANS64 P2, [R0+URZ+0x88], R6 ;  /* 0x000088060000a5a7 */ /* 0x000ea400080410ff */
[----:B--2---:R-:W-:Y:S05]  /*ccc0*/  @!P2 BRA `(.L_x_218) ;  /* 0xfffffffc00f0a947 */ /* 0x004fea000383ffff */
[----:B------:R-:W-:Y:S05]  /*ccd0*/  BRA `(.L_x_90) ;  /* 0xffffff8000d87947 */ /* 0x000fea000383ffff */
.L_x_94:
[----:B------:R-:W-:Y:S07]  /*cce0*/  MOV R0, UR21 ;  /* 0x0000001500007c02 */ /* 0x000fee0008000f00 */
.L_x_219:
[----:B-1----:R1:W2:Y:S02]  /*ccf0*/  SYNCS.PHASECHK.TRANS64.TRYWAIT P0, [R0+URZ+0x60], R10 ;  /* 0x0000600a000075a7 */ /* 0x0022a400080011ff */
[----:B--2---:R-:W-:Y:S05]  /*cd00*/  @!P0 NANOSLEEP.SYNCS 0x989680 ;  /* 0x009896800000895d */ /* 0x004fea0003900000 */
[----:B------:R-:W2:Y:S02]  /*cd10*/  @!P0 SYNCS.PHASECHK.TRANS64 P0, [R0+URZ+0x60], R10 ;  /* 0x0000600a000085a7 */ /* 0x000ea400080010ff */
[----:B--2---:R-:W-:Y:S05]  /*cd20*/  @!P0 BRA `(.L_x_219) ;  /* 0xfffffffc00f08947 */ /* 0x004fea000383ffff */
[----:B------:R-:W-:Y:S05]  /*cd30*/  BRA `(.L_x_220) ;  /* 0xffffff8400347947 */ /* 0x000fea000383ffff */
.L_x_95:
[----:B------:R-:W-:Y:S07]  /*cd40*/  MOV R0, UR21 ;  /* 0x0000001500007c02 */ /* 0x000fee0008000f00 */
.L_x_221:
[----:B-1----:R1:W2:Y:S02]  /*cd50*/  SYNCS.PHASECHK.TRANS64.TRYWAIT P0, [R0+URZ+0x68], R10 ;  /* 0x0000680a000075a7 */ /* 0x0022a400080011ff */
[----:B--2---:R-:W-:Y:S05]  /*cd60*/  @!P0 NANOSLEEP.SYNCS 0x989680 ;  /* 0x009896800000895d */ /* 0x004fea0003900000 */
[----:B------:R-:W2:Y:S02]  /*cd70*/  @!P0 SYNCS.PHASECHK.TRANS64 P0, [R0+URZ+0x68], R10 ;  /* 0x0000680a000085a7 */ /* 0x000ea400080010ff */
[----:B--2---:R-:W-:Y:S05]  /*cd80*/  @!P0 BRA `(.L_x_221) ;  /* 0xfffffffc00f08947 */ /* 0x004fea000383ffff */
[----:B------:R-:W-:Y:S05]  /*cd90*/  BRA `(.L_x_222) ;  /* 0xffffff84008c7947 */ /* 0x000fea000383ffff */
.L_x_96:
[----:B------:R-:W-:Y:S07]  /*cda0*/  MOV R0, UR21 ;  /* 0x0000001500007c02 */ /* 0x000fee0008000f00 */
.L_x_223:
[----:B-1----:R1:W2:Y:S02]  /*cdb0*/  SYNCS.PHASECHK.TRANS64.TRYWAIT P0, [R0+URZ+0x70], R10 ;  /* 0x0000700a000075a7 */ /* 0x0022a400080011ff */
[----:B--2---:R-:W-:Y:S05]  /*cdc0*/  @!P0 NANOSLEEP.SYNCS 0x989680 ;  /* 0x009896800000895d */ /* 0x004fea0003900000 */
[----:B------:R-:W2:Y:S02]  /*cdd0*/  @!P0 SYNCS.PHASECHK.TRANS64 P0, [R0+URZ+0x70], R10 ;  /* 0x0000700a000085a7 */ /* 0x000ea400080010ff */
[----:B--2---:R-:W-:Y:S05]  /*cde0*/  @!P0 BRA `(.L_x_223) ;  /* 0xfffffffc00f08947 */ /* 0x004fea000383ffff */
[----:B------:R-:W-:Y:S05]  /*cdf0*/  BRA `(.L_x_224) ;  /* 0xffffff8400ec7947 */ /* 0x000fea000383ffff */
.L_x_97:
[----:B------:R-:W-:Y:S07]  /*ce00*/  MOV R0, UR21 ;  /* 0x0000001500007c02 */ /* 0x000fee0008000f00 */
.L_x_225:
[----:B-1----:R1:W2:Y:S02]  /*ce10*/  SYNCS.PHASECHK.TRANS64.TRYWAIT P0, [R0+URZ+0x78], R10 ;  /* 0x0000780a000075a7 */ /* 0x0022a400080011ff */
[----:B--2---:R-:W-:Y:S05]  /*ce20*/  @!P0 NANOSLEEP.SYNCS 0x989680 ;  /* 0x009896800000895d */ /* 0x004fea0003900000 */
[----:B------:R-:W2:Y:S02]  /*ce30*/  @!P0 SYNCS.PHASECHK.TRANS64 P0, [R0+URZ+0x78], R10 ;  /* 0x0000780a000085a7 */ /* 0x000ea400080010ff */
[----:B--2---:R-:W-:Y:S05]  /*ce40*/  @!P0 BRA `(.L_x_225) ;  /* 0xfffffffc00f08947 */ /* 0x004fea000383ffff */
[----:B------:R-:W-:Y:S05]  /*ce50*/  BRA `(.L_x_226) ;  /* 0xffffff8800487947 */ /* 0x000fea000383ffff */
.L_x_98:
[----:B------:R-:W-:Y:S07]  /*ce60*/  MOV R0, UR21 ;  /* 0x0000001500007c02 */ /* 0x000fee0008000f00 */
.L_x_227:
[----:B-1----:R1:W2:Y:S02]  /*ce70*/  SYNCS.PHASECHK.TRANS64.TRYWAIT P0, [R0+URZ+0x60], R9 ;  /* 0x00006009000075a7 */ /* 0x0022a400080011ff */
[----:B--2---:R-:W-:Y:S05]  /*ce80*/  @!P0 NANOSLEEP.SYNCS 0x989680 ;  /* 0x009896800000895d */ /* 0x004fea0003900000 */
[----:B------:R-:W2:Y:S02]  /*ce90*/  @!P0 SYNCS.PHASECHK.TRANS64 P0, [R0+URZ+0x60], R9 ;  /* 0x00006009000085a7 */ /* 0x000ea400080010ff */
[----:B--2---:R-:W-:Y:S05]  /*cea0*/  @!P0 BRA `(.L_x_227) ;  /* 0xfffffffc00f08947 */ /* 0x004fea000383ffff */
[----:B------:R-:W-:Y:S05]  /*ceb0*/  BRA `(.L_x_228) ;  /* 0xffffff8800ac7947 */ /* 0x000fea000383ffff */
.L_x_99:
[----:B------:R-:W-:Y:S07]  /*cec0*/  MOV R0, UR21 ;  /* 0x0000001500007c02 */ /* 0x000fee0008000f00 */
.L_x_229:
[----:B-1----:R1:W2:Y:S02]  /*ced0*/  SYNCS.PHASECHK.TRANS64.TRYWAIT P0, [R0+URZ+0x68], R9 ;  /* 0x00006809000075a7 */ /* 0x0022a400080011ff */
[----:B--2---:R-:W-:Y:S05]  /*cee0*/  @!P0 NANOSLEEP.SYNCS 0x989680 ;  /* 0x009896800000895d */ /* 0x004fea0003900000 */
[----:B------:R-:W2:Y:S02]  /*cef0*/  @!P0 SYNCS.PHASECHK.TRANS64 P0, [R0+URZ+0x68], R9 ;  /* 0x00006809000085a7 */ /* 0x000ea400080010ff */
[----:B--2---:R-:W-:Y:S05]  /*cf00*/  @!P0 BRA `(.L_x_229) ;  /* 0xfffffffc00f08947 */ /* 0x004fea000383ffff */
[----:B------:R-:W-:Y:S05]  /*cf10*/  BRA `(.L_x_230) ;  /* 0xffffff8c000c7947 */ /* 0x000fea000383ffff */
.L_x_100:
[----:B------:R-:W-:Y:S07]  /*cf20*/  MOV R0, UR21 ;  /* 0x0000001500007c02 */ /* 0x000fee0008000f00 */
.L_x_231:
[----:B-1----:R1:W2:Y:S02]  /*cf30*/  SYNCS.PHASECHK.TRANS64.TRYWAIT P0, [R0+URZ+0x70], R9 ;  /* 0x00007009000075a7 */ /* 0x0022a400080011ff */
[----:B--2---:R-:W-:Y:S05]  /*cf40*/  @!P0 NANOSLEEP.SYNCS 0x989680 ;  /* 0x009896800000895d */ /* 0x004fea0003900000 */
[----:B------:R-:W2:Y:S02]  /*cf50*/  @!P0 SYNCS.PHASECHK.TRANS64 P0, [R0+URZ+0x70], R9 ;  /* 0x00007009000085a7 */ /* 0x000ea400080010ff */
[----:B--2---:R-:W-:Y:S05]  /*cf60*/  @!P0 BRA `(.L_x_231) ;  /* 0xfffffffc00f08947 */ /* 0x004fea000383ffff */
[----:B------:R-:W-:Y:S05]  /*cf70*/  BRA `(.L_x_232) ;  /* 0xffffff8c006c7947 */ /* 0x000fea000383ffff */
.L_x_101:
[----:B------:R-:W-:Y:S07]  /*cf80*/  MOV R0, UR21 ;  /* 0x0000001500007c02 */ /* 0x000fee0008000f00 */
.L_x_233:
[----:B-1----:R1:W2:Y:S02]  /*cf90*/  SYNCS.PHASECHK.TRANS64.TRYWAIT P0, [R0+URZ+0x78], R9 ;  /* 0x00007809000075a7 */ /* 0x0022a400080011ff */
[----:B--2---:R-:W-:Y:S05]  /*cfa0*/  @!P0 NANOSLEEP.SYNCS 0x989680 ;  /* 0x009896800000895d */ /* 0x004fea0003900000 */
[----:B------:R-:W2:Y:S02]  /*cfb0*/  @!P0 SYNCS.PHASECHK.TRANS64 P0, [R0+URZ+0x78], R9 ;  /* 0x00007809000085a7 */ /* 0x000ea400080010ff */
[----:B--2---:R-:W-:Y:S05]  /*cfc0*/  @!P0 BRA `(.L_x_233) ;  /* 0xfffffffc00f08947 */ /* 0x004fea000383ffff */
[----:B------:R-:W-:Y:S05]  /*cfd0*/  BRA `(.L_x_234) ;  /* 0xffffff8c00c87947 */ /* 0x000fea000383ffff */
.L_x_103:
[----:B------:R-:W-:-:S07]  /*cfe0*/  MOV R0, UR21 ;  /* 0x0000001500007c02 */ /* 0x000fce0008000f00 */
.L_x_235:
[----:B-1----:R1:W3:Y:S02]  /*cff0*/  SYNCS.PHASECHK.TRANS64.TRYWAIT P0, [R0+URZ+0x60], R10 ;  /* 0x0000600a000075a7 */ /* 0x0022e400080011ff */
[----:B---3--:R-:W-:Y:S05]  /*d000*/  @!P0 NANOSLEEP.SYNCS 0x989680 ;  /* 0x009896800000895d */ /* 0x008fea0003900000 */
[----:B------:R-:W3:Y:S02]  /*d010*/  @!P0 SYNCS.PHASECHK.TRANS64 P0, [R0+URZ+0x60], R10 ;  /* 0x0000600a000085a7 */ /* 0x000ee400080010ff */
[----:B---3--:R-:W-:Y:S05]  /*d020*/  @!P0 BRA `(.L_x_235) ;  /* 0xfffffffc00f08947 */ /* 0x008fea000383ffff */
[----:B------:R-:W-:Y:S05]  /*d030*/  BRA `(.L_x_236) ;  /* 0xffffff9000507947 */ /* 0x000fea000383ffff */
.L_x_104:
[----:B-1----:R-:W-:-:S07]  /*d040*/  MOV R0, UR21 ;  /* 0x0000001500007c02 */ /* 0x002fce0008000f00 */
.L_x_237:
[----:B-1----:R1:W3:Y:S02]  /*d050*/  SYNCS.PHASECHK.TRANS64.TRYWAIT P0, [R0+URZ+0x68], R10 ;  /* 0x0000680a000075a7 */ /* 0x0022e400080011ff */
[----:B---3--:R-:W-:Y:S05]  /*d060*/  @!P0 NANOSLEEP.SYNCS 0x989680 ;  /* 0x009896800000895d */ /* 0x008fea0003900000 */
[----:B------:R-:W3:Y:S02]  /*d070*/  @!P0 SYNCS.PHASECHK.TRANS64 P0, [R0+URZ+0x68], R10 ;  /* 0x0000680a000085a7 */ /* 0x000ee400080010ff */
[----:B---3--:R-:W-:Y:S05]  /*d080*/  @!P0 BRA `(.L_x_237) ;  /* 0xfffffffc00f08947 */ /* 0x008fea000383ffff */
[----:B------:R-:W-:Y:S05]  /*d090*/  BRA `(.L_x_238) ;  /* 0xffffff9000407947 */ /* 0x000fea000383ffff */
.L_x_105:
[----:B------:R-:W-:-:S07]  /*d0a0*/  MOV R2, UR21 ;  /* 0x0000001500027c02 */ /* 0x000fce0008000f00 */
.L_x_239:
[----:B-1----:R1:W3:Y:S02]  /*d0b0*/  SYNCS.PHASECHK.TRANS64.TRYWAIT P0, [R2+URZ+0x70], R10 ;  /* 0x0000700a020075a7 */ /* 0x0022e400080011ff */
[----:B---3--:R-:W-:Y:S05]  /*d0c0*/  @!P0 NANOSLEEP.SYNCS 0x989680 ;  /* 0x009896800000895d */ /* 0x008fea0003900000 */
[----:B------:R-:W3:Y:S02]  /*d0d0*/  @!P0 SYNCS.PHASECHK.TRANS64 P0, [R2+URZ+0x70], R10 ;  /* 0x0000700a020085a7 */ /* 0x000ee400080010ff */
[----:B---3--:R-:W-:Y:S05]  /*d0e0*/  @!P0 BRA `(.L_x_239) ;  /* 0xfffffffc00f08947 */ /* 0x008fea000383ffff */
[----:B------:R-:W-:Y:S05]  /*d0f0*/  BRA `(.L_x_240) ;  /* 0xffffff9000347947 */ /* 0x000fea000383ffff */
.L_x_107:
[----:B-1----:R1:W2:Y:S02]  /*d100*/  SYNCS.PHASECHK.TRANS64.TRYWAIT P0, [R0+URZ+0x90], R2 ;  /* 0x00009002000075a7 */ /* 0x0022a400080011ff */
[----:B--2---:R-:W-:Y:S05]  /*d110*/  @!P0 NANOSLEEP.SYNCS 0x989680 ;  /* 0x009896800000895d */ /* 0x004fea0003900000 */
[----:B------:R-:W2:Y:S02]  /*d120*/  @!P0 SYNCS.PHASECHK.TRANS64 P0, [R0+URZ+0x90], R2 ;  /* 0x00009002000085a7 */ /* 0x000ea400080010ff */
[----:B--2---:R-:W-:Y:S05]  /*d130*/  @!P0 BRA `(.L_x_107) ;  /* 0xfffffffc00f08947 */ /* 0x004fea000383ffff */
[----:B------:R-:W-:Y:S05]  /*d140*/  BRA `(.L_x_241) ;  /* 0xffffff94000c7947 */ /* 0x000fea000383ffff */
.L_x_118:
[----:B-1----:R-:W-:Y:S04]  /*d150*/  MOV R2, UR43 ;  /* 0x0000002b00027c02 */ /* 0x002fe80008000f00 */
[----:B------:R1:W3:Y:S03]  /*d160*/  SYNCS.PHASECHK.TRANS64.TRYWAIT P1, [R2+URZ+0x40], R3 ;  /* 0x00004003020075a7 */ /* 0x0002e600080211ff */
[----:B---3--:R-:W-:Y:S05]  /*d170*/  @!P1 NANOSLEEP.SYNCS 0x989680 ;  /* 0x009896800000995d */ /* 0x008fea0003900000 */
[----:B------:R-:W3:Y:S02]  /*d180*/  @!P1 SYNCS.PHASECHK.TRANS64 P1, [R2+URZ+0x40], R3 ;  /* 0x00004003020095a7 */ /* 0x000ee400080210ff */
[----:B---3--:R-:W-:Y:S05]  /*d190*/  @!P1 BRA `(.L_x_118) ;  /* 0xfffffffc00ec9947 */ /* 0x008fea000383ffff */
[----:B------:R-:W-:Y:S05]  /*d1a0*/  BRA `(.L_x_117) ;  /* 0xffffffa000807947 */ /* 0x000fea000383ffff */
.L_x_120:
[----:B-1----:R1:W4:Y:S02]  /*d1b0*/  SYNCS.PHASECHK.TRANS64.TRYWAIT P0, [R73+URZ+0xb0], R0 ;  /* 0x0000b000490075a7 */ /* 0x00232400080011ff */
[----:B----4-:R-:W-:Y:S05]  /*d1c0*/  @!P0 NANOSLEEP.SYNCS 0x989680 ;  /* 0x009896800000895d */ /* 0x010fea0003900000 */
[----:B------:R-:W4:Y:S02]  /*d1d0*/  @!P0 SYNCS.PHASECHK.TRANS64 P0, [R73+URZ+0xb0], R0 ;  /* 0x0000b000490085a7 */ /* 0x000f2400080010ff */
[----:B----4-:R-:W-:Y:S05]  /*d1e0*/  @!P0 BRA `(.L_x_120) ;  /* 0xfffffffc00f08947 */ /* 0x010fea000383ffff */
[----:B------:R-:W-:Y:S05]  /*d1f0*/  BRA `(.L_x_119) ;  /* 0xffffffa000a87947 */ /* 0x000fea000383ffff */
.L_x_129:
[----:B-1----:R1:W2:Y:S02]  /*d200*/  SYNCS.PHASECHK.TRANS64.TRYWAIT P0, [R2+URZ+0x40], R0 ;  /* 0x00004000020075a7 */ /* 0x0022a400080011ff */
[----:B--2---:R-:W-:Y:S05]  /*d210*/  @!P0 NANOSLEEP.SYNCS 0x989680 ;  /* 0x009896800000895d */ /* 0x004fea0003900000 */
[----:B------:R-:W2:Y:S02]  /*d220*/  @!P0 SYNCS.PHASECHK.TRANS64 P0, [R2+URZ+0x40], R0 ;  /* 0x00004000020085a7 */ /* 0x000ea400080010ff */
[----:B--2---:R-:W-:Y:S05]  /*d230*/  @!P0 BRA `(.L_x_129) ;  /* 0xfffffffc00f08947 */ /* 0x004fea000383ffff */
[----:B------:R-:W-:Y:S05]  /*d240*/  BRA `(.L_x_128) ;  /* 0xffffffa800d47947 */ /* 0x000fea000383ffff */
.L_x_137:
[----:B-1----:R1:W2:Y:S02]  /*d250*/  SYNCS.PHASECHK.TRANS64.TRYWAIT P0, [R0+URZ+0x40], R6 ;  /* 0x00004006000075a7 */ /* 0x0022a400080011ff */
[----:B--2---:R-:W-:Y:S05]  /*d260*/  @!P0 NANOSLEEP.SYNCS 0x989680 ;  /* 0x009896800000895d */ /* 0x004fea0003900000 */
[----:B------:R-:W2:Y:S02]  /*d270*/  @!P0 SYNCS.PHASECHK.TRANS64 P0, [R0+URZ+0x40], R6 ;  /* 0x00004006000085a7 */ /* 0x000ea400080010ff */
[----:B--2---:R-:W-:Y:S05]  /*d280*/  @!P0 BRA `(.L_x_137) ;  /* 0xfffffffc00f08947 */ /* 0x004fea000383ffff */
[----:B------:R-:W-:Y:S05]  /*d290*/  BRA `(.L_x_136) ;  /* 0xffffffb400287947 */ /* 0x000fea000383ffff */
.L_x_145:
[----:B-1----:R1:W2:Y:S02]  /*d2a0*/  SYNCS.PHASECHK.TRANS64.TRYWAIT P0, [R0+URZ+0x40], R6 ;  /* 0x00004006000075a7 */ /* 0x0022a400080011ff */
[----:B--2---:R-:W-:Y:S05]  /*d2b0*/  @!P0 NANOSLEEP.SYNCS 0x989680 ;  /* 0x009896800000895d */ /* 0x004fea0003900000 */
[----:B------:R-:W2:Y:S02]  /*d2c0*/  @!P0 SYNCS.PHASECHK.TRANS64 P0, [R0+URZ+0x40], R6 ;  /* 0x00004006000085a7 */ /* 0x000ea400080010ff */
[----:B--2---:R-:W-:Y:S05]  /*d2d0*/  @!P0 BRA `(.L_x_145) ;  /* 0xfffffffc00f08947 */ /* 0x004fea000383ffff */
[----:B------:R-:W-:Y:S05]  /*d2e0*/  BRA `(.L_x_144) ;  /* 0xffffffbc00807947 */ /* 0x000fea000383ffff */
.L_x_153:
[----:B-1----:R1:W2:Y:S02]  /*d2f0*/  SYNCS.PHASECHK.TRANS64.TRYWAIT P0, [R0+URZ+0x40], R6 ;  /* 0x00004006000075a7 */ /* 0x0022a400080011ff */
[----:B--2---:R-:W-:Y:S05]  /*d300*/  @!P0 NANOSLEEP.SYNCS 0x989680 ;  /* 0x009896800000895d */ /* 0x004fea0003900000 */
[----:B------:R-:W2:Y:S02]  /*d310*/  @!P0 SYNCS.PHASECHK.TRANS64 P0, [R0+URZ+0x40], R6 ;  /* 0x00004006000085a7 */ /* 0x000ea400080010ff */
[----:B--2---:R-:W-:Y:S05]  /*d320*/  @!P0 BRA `(.L_x_153) ;  /* 0xfffffffc00f08947 */ /* 0x004fea000383ffff */
[----:B------:R-:W-:Y:S05]  /*d330*/  BRA `(.L_x_152) ;  /* 0xffffffc400e47947 */ /* 0x000fea000383ffff */
.L_x_161:
[----:B-1----:R1:W2:Y:S02]  /*d340*/  SYNCS.PHASECHK.TRANS64.TRYWAIT P0, [R0+URZ+0x40], R6 ;  /* 0x00004006000075a7 */ /* 0x0022a400080011ff */
[----:B--2---:R-:W-:Y:S05]  /*d350*/  @!P0 NANOSLEEP.SYNCS 0x989680 ;  /* 0x009896800000895d */ /* 0x004fea0003900000 */
[----:B------:R-:W2:Y:S02]  /*d360*/  @!P0 SYNCS.PHASECHK.TRANS64 P0, [R0+URZ+0x40], R6 ;  /* 0x00004006000085a7 */ /* 0x000ea400080010ff */
[----:B--2---:R-:W-:Y:S05]  /*d370*/  @!P0 BRA `(.L_x_161) ;  /* 0xfffffffc00f08947 */ /* 0x004fea000383ffff */
[----:B------:R-:W-:Y:S05]  /*d380*/  BRA `(.L_x_160) ;  /* 0xffffffd000547947 */ /* 0x000fea000383ffff */
.L_x_169:
[----:B-1----:R1:W2:Y:S02]  /*d390*/  SYNCS.PHASECHK.TRANS64.TRYWAIT P0, [R0+URZ+0x40], R6 ;  /* 0x00004006000075a7 */ /* 0x0022a400080011ff */
[----:B--2---:R-:W-:Y:S05]  /*d3a0*/  @!P0 NANOSLEEP.SYNCS 0x989680 ;  /* 0x009896800000895d */ /* 0x004fea0003900000 */
[----:B------:R-:W2:Y:S02]  /*d3b0*/  @!P0 SYNCS.PHASECHK.TRANS64 P0, [R0+URZ+0x40], R6 ;  /* 0x00004006000085a7 */ /* 0x000ea400080010ff */
[----:B--2---:R-:W-:Y:S05]  /*d3c0*/  @!P0 BRA `(.L_x_169) ;  /* 0xfffffffc00f08947 */ /* 0x004fea000383ffff */
[----:B------:R-:W-:Y:S05]  /*d3d0*/  BRA `(.L_x_168) ;  /* 0xffffffd800bc7947 */ /* 0x000fea000383ffff */
.L_x_177:
[----:B-1----:R1:W2:Y:S02]  /*d3e0*/  SYNCS.PHASECHK.TRANS64.TRYWAIT P0, [R0+URZ+0x40], R76 ;  /* 0x0000404c000075a7 */ /* 0x0022a400080011ff */
[----:B--2---:R-:W-:Y:S05]  /*d3f0*/  @!P0 NANOSLEEP.SYNCS 0x989680 ;  /* 0x009896800000895d */ /* 0x004fea0003900000 */
[----:B------:R-:W2:Y:S02]  /*d400*/  @!P0 SYNCS.PHASECHK.TRANS64 P0, [R0+URZ+0x40], R76 ;  /* 0x0000404c000085a7 */ /* 0x000ea400080010ff */
[----:B--2---:R-:W-:Y:S05]  /*d410*/  @!P0 BRA `(.L_x_177) ;  /* 0xfffffffc00f08947 */ /* 0x004fea000383ffff */
[----:B------:R-:W-:Y:S05]  /*d420*/  BRA `(.L_x_176) ;  /* 0xffffffe400247947 */ /* 0x000fea000383ffff */
        .weak           $__internal_0_$__cuda_sm10x_tcgen05_guardrail_trap_col_being_dealloced_not_returned_by_alloc
        .type           $__internal_0_$__cuda_sm10x_tcgen05_guardrail_trap_col_being_dealloced_not_returned_by_alloc,@function
        .size           $__internal_0_$__cuda_sm10x_tcgen05_guardrail_trap_col_being_dealloced_not_returned_by_alloc,($__internal_1_$__cuda_sm10x_tcgen05_guardrail_trap_phase_invalid_during_alloc - $__internal_0_$__cuda_sm10x_tcgen05_guardrail_trap_col_being_dealloced_not_returned_by_alloc)
$__internal_0_$__cuda_sm10x_tcgen05_guardrail_trap_col_being_dealloced_not_returned_by_alloc:
[----:B------:R-:W-:Y:S05]  /*d430*/  BPT.TRAP 0x1 ;  /* 0x000000040000795c */ /* 0x000fea0000300000 */
[----:B------:R-:W-:-:S04]  /*d440*/  HFMA2 R3, -RZ, RZ, 0, 0 ;  /* 0x00000000ff037431 */ /* 0x000fc800000001ff */
[----:B------:R-:W-:Y:S05]  /*d450*/  RET.REL.NODEC R2 `(_ZN7cutlass13device_kernelINS_4gemm6kernel13GemmUniversalIN4cute5tupleIJiiiiEEENS1_10collective13CollectiveMmaINS1_35MainloopSm100TmaUmmaWarpSpecializedILi4ELi2ELi4ENS5_IJNS4_1CILi2EEESB_NSA_ILi1EEEEEEEENS5_IJNSA_ILi128EEENSA_ILi256EEENSA_ILi64EEEEEENS_10tfloat32_tENS5_IJlSC_lEEESJ_SK_NS4_8TiledMMAINS4_8MMA_AtomIJNS4_23SM100_MMA_TF32_2x1SM_SSISJ_SJ_fLi128ELi256ELNS4_4UMMA5MajorE0ELSP_0ELNSO_7ScaleInE0ELSQ_0EEEEEENS4_6LayoutINS5_IJSC_SC_SC_EEENS5_IJNSA_ILi0EEESV_SV_EEEEENS5_IJNS4_10UnderscoreESY_SY_EEEEENS4_28SM100_TMA_2SM_LOAD_MULTICASTENS4_14ComposedLayoutINS4_7SwizzleILi3ELi4ELi3EEENS4_18smem_ptr_flag_bitsILi32EEENST_INS5_IJNSA_ILi8EEENSA_ILi32EEEEEENS5_IJS18_SC_EEEEEEEvNS4_8identityENS4_18SM100_TMA_2SM_LOADES1C_vS1D_EENS_8epilogue10collective18CollectiveEpilogueINS1G_23Sm100TmaWarpSpecializedILi4ELi2ELi16ELb1ELb0EEEJNS5_IJSH_SG_SH_EEENS5_IJNST_ISH_SC_EENST_INS5_IJNSA_ILi16EEESB_EEENS5_IJSC_SF_EEEEEEEESJ_SK_SJ_SK_NS1G_6fusion15FusionCallbacksIS1K_NS1S_17LinearCombinationISJ_fSJ_fLNS_15FloatRoundStyleE2EEES1L_S1R_JEEENS4_5SM1004TMEM4LOAD26SM100_TMEM_LOAD_32dp32b16xENS4_13SM90_TMA_LOADENS12_INS13_ILi2ELi4ELi3EEES16_NST_INS5_IJS17_S1N_EEENS5_IJS1N_SC_EEEEEEENS4_39AutoVectorizingCopyWithAssumedAlignmentILi128EEENS4_14SM90_TMA_STOREES27_S29_S29_EEEvvEEEEvNT_6ParamsE) ;  /* 0xffffff2802e87950 */ /* 0x000fea0003c3ffff */
        .weak           $__internal_1_$__cuda_sm10x_tcgen05_guardrail_trap_phase_invalid_during_alloc
        .type           $__internal_1_$__cuda_sm10x_tcgen05_guardrail_trap_phase_invalid_during_alloc,@function
        .size           $__internal_1_$__cuda_sm10x_tcgen05_guardrail_trap_phase_invalid_during_alloc,($__internal_2_$__cuda_sm10x_tcgen05_guardrail_trap_unallocated_columns_being_dealloced - $__internal_1_$__cuda_sm10x_tcgen05_guardrail_trap_phase_invalid_during_alloc)
$__internal_1_$__cuda_sm10x_tcgen05_guardrail_trap_phase_invalid_during_alloc:
[----:B------:R-:W-:Y:S05]  /*d460*/  BPT.TRAP 0x1 ;  /* 0x000000040000795c */ /* 0x000fea0000300000 */
[----:B------:R-:W-:-:S04]  /*d470*/  MOV R5, 0x0 ;  /* 0x0000000000057802 */ /* 0x000fc80000000f00 */
[----:B------:R-:W-:Y:S05]  /*d480*/  RET.REL.NODEC R4 `(_ZN7cutlass13device_kernelINS_4gemm6kernel13GemmUniversalIN4cute5tupleIJiiiiEEENS1_10collective13CollectiveMmaINS1_35MainloopSm100TmaUmmaWarpSpecializedILi4ELi2ELi4ENS5_IJNS4_1CILi2EEESB_NSA_ILi1EEEEEEEENS5_IJNSA_ILi128EEENSA_ILi256EEENSA_ILi64EEEEEENS_10tfloat32_tENS5_IJlSC_lEEESJ_SK_NS4_8TiledMMAINS4_8MMA_AtomIJNS4_23SM100_MMA_TF32_2x1SM_SSISJ_SJ_fLi128ELi256ELNS4_4UMMA5MajorE0ELSP_0ELNSO_7ScaleInE0ELSQ_0EEEEEENS4_6LayoutINS5_IJSC_SC_SC_EEENS5_IJNSA_ILi0EEESV_SV_EEEEENS5_IJNS4_10UnderscoreESY_SY_EEEEENS4_28SM100_TMA_2SM_LOAD_MULTICASTENS4_14ComposedLayoutINS4_7SwizzleILi3ELi4ELi3EEENS4_18smem_ptr_flag_bitsILi32EEENST_INS5_IJNSA_ILi8EEENSA_ILi32EEEEEENS5_IJS18_SC_EEEEEEEvNS4_8identityENS4_18SM100_TMA_2SM_LOADES1C_vS1D_EENS_8epilogue10collective18CollectiveEpilogueINS1G_23Sm100TmaWarpSpecializedILi4ELi2ELi16ELb1ELb0EEEJNS5_IJSH_SG_SH_EEENS5_IJNST_ISH_SC_EENST_INS5_IJNSA_ILi16EEESB_EEENS5_IJSC_SF_EEEEEEEESJ_SK_SJ_SK_NS1G_6fusion15FusionCallbacksIS1K_NS1S_17LinearCombinationISJ_fSJ_fLNS_15FloatRoundStyleE2EEES1L_S1R_JEEENS4_5SM1004TMEM4LOAD26SM100_TMEM_LOAD_32dp32b16xENS4_13SM90_TMA_LOADENS12_INS13_ILi2ELi4ELi3EEES16_NST_INS5_IJS17_S1N_EEENS5_IJS1N_SC_EEEEEEENS4_39AutoVectorizingCopyWithAssumedAlignmentILi128EEENS4_14SM90_TMA_STOREES27_S29_S29_EEEvvEEEEvNT_6ParamsE) ;  /* 0xffffff2804dc7950 */ /* 0x000fea0003c3ffff */
        .weak           $__internal_2_$__cuda_sm10x_tcgen05_guardrail_trap_unallocated_columns_being_dealloced
        .type           $__internal_2_$__cuda_sm10x_tcgen05_guardrail_trap_unallocated_columns_being_dealloced,@function
        .size           $__internal_2_$__cuda_sm10x_tcgen05_guardrail_trap_unallocated_columns_being_dealloced,(.L_x_243 - $__internal_2_$__cuda_sm10x_tcgen05_guardrail_trap_unallocated_columns_being_dealloced)
$__internal_2_$__cuda_sm10x_tcgen05_guardrail_trap_unallocated_columns_being_dealloced:
[----:B------:R-:W-:Y:S05]  /*d490*/  BPT.TRAP 0x1 ;  /* 0x000000040000795c */ /* 0x000fea0000300000 */
[----:B------:R-:W-:-:S04]  /*d4a0*/  HFMA2 R3, -RZ, RZ, 0, 0 ;  /* 0x00000000ff037431 */ /* 0x000fc800000001ff */
[----:B------:R-:W-:Y:S05]  /*d4b0*/  RET.REL.NODEC R2 `(_ZN7cutlass13device_kernelINS_4gemm6kernel13GemmUniversalIN4cute5tupleIJiiiiEEENS1_10collective13CollectiveMmaINS1_35MainloopSm100TmaUmmaWarpSpecializedILi4ELi2ELi4ENS5_IJNS4_1CILi2EEESB_NSA_ILi1EEEEEEEENS5_IJNSA_ILi128EEENSA_ILi256EEENSA_ILi64EEEEEENS_10tfloat32_tENS5_IJlSC_lEEESJ_SK_NS4_8TiledMMAINS4_8MMA_AtomIJNS4_23SM100_MMA_TF32_2x1SM_SSISJ_SJ_fLi128ELi256ELNS4_4UMMA5MajorE0ELSP_0ELNSO_7ScaleInE0ELSQ_0EEEEEENS4_6LayoutINS5_IJSC_SC_SC_EEENS5_IJNSA_ILi0EEESV_SV_EEEEENS5_IJNS4_10UnderscoreESY_SY_EEEEENS4_28SM100_TMA_2SM_LOAD_MULTICASTENS4_14ComposedLayoutINS4_7SwizzleILi3ELi4ELi3EEENS4_18smem_ptr_flag_bitsILi32EEENST_INS5_IJNSA_ILi8EEENSA_ILi32EEEEEENS5_IJS18_SC_EEEEEEEvNS4_8identityENS4_18SM100_TMA_2SM_LOADES1C_vS1D_EENS_8epilogue10collective18CollectiveEpilogueINS1G_23Sm100TmaWarpSpecializedILi4ELi2ELi16ELb1ELb0EEEJNS5_IJSH_SG_SH_EEENS5_IJNST_ISH_SC_EENST_INS5_IJNSA_ILi16EEESB_EEENS5_IJSC_SF_EEEEEEEESJ_SK_SJ_SK_NS1G_6fusion15FusionCallbacksIS1K_NS1S_17LinearCombinationISJ_fSJ_fLNS_15FloatRoundStyleE2EEES1L_S1R_JEEENS4_5SM1004TMEM4LOAD26SM100_TMEM_LOAD_32dp32b16xENS4_13SM90_TMA_LOADENS12_INS13_ILi2ELi4ELi3EEES16_NST_INS5_IJS17_S1N_EEENS5_IJS1N_SC_EEEEEEENS4_39AutoVectorizingCopyWithAssumedAlignmentILi128EEENS4_14SM90_TMA_STOREES27_S29_S29_EEEvvEEEEvNT_6ParamsE) ;  /* 0xffffff2802d07950 */ /* 0x000fea0003c3ffff */
.L_x_242:
[----:B------:R-:W-:-:S00]  /*d4c0*/  BRA `(.L_x_242) ;  /* 0xfffffffc00fc7947 */ /* 0x000fc0000383ffff */
[----:B------:R-:W-:-:S00]  /*d4d0*/  NOP ;  /* 0x0000000000007918 */ /* 0x000fc00000000000 */
        /* <DEDUP_REMOVED lines=10> */
.L_x_243:


//--------------------- .nv.global.init           --------------------------
	.section	.nv.global.init,"aw",@progbits
.nv.global.init:
	.type		$str$27,@object
	.size		$str$27,($str$28 - $str$27)
$str$27:
        /*0000*/ 	.byte	0x28, 0x61, 0x64, 0x64, 0x72, 0x65, 0x73, 0x73, 0x20, 0x26, 0x20, 0x6d, 0x61, 0x73, 0x6b, 0x29
        /*0010*/ 	.byte	0x20, 0x3d, 0x3d, 0x20, 0x30, 0x00
	.type		$str$28,@object
	.size		$str$28,($str$26 - $str$28)
$str$28:
        /*0016*/ 	.byte	0x2f, 0x74, 0x6d, 0x70, 0x2f, 0x63, 0x75, 0x74, 0x6c, 0x61, 0x73, 0x73, 0x5f, 0x73, 0x77, 0x65
        /*0026*/ 	.byte	0x65, 0x70, 0x5f, 0x73, 0x72, 0x63, 0x2f, 0x69, 0x6e, 0x63, 0x6c, 0x75, 0x64, 0x65, 0x2f, 0x63
        /*0036*/ 	.byte	0x75, 0x74, 0x65, 0x2f, 0x70, 0x6f, 0x69, 0x6e, 0x74, 0x65, 0x72, 0x5f, 0x66, 0x6c, 0x61, 0x67
        /*0046*/ 	.byte	0x67, 0x65, 0x64, 0x2e, 0x68, 0x70, 0x70, 0x00
	.type		$str$26,@object
	.size		$str$26,($str$25 - $str$26)
$str$26:
        /*004e*/ 	.byte	0x2f, 0x74, 0x6d, 0x70, 0x2f, 0x63, 0x75, 0x74, 0x6c, 0x61, 0x73, 0x73, 0x5f, 0x73, 0x77, 0x65
        /*005e*/ 	.byte	0x65, 0x70, 0x5f, 0x73, 0x72, 0x63, 0x2f, 0x69, 0x6e, 0x63, 0x6c, 0x75, 0x64, 0x65, 0x2f, 0x63
        /*006e*/ 	.byte	0x75, 0x74, 0x65, 0x2f, 0x61, 0x74, 0x6f, 0x6d, 0x2f, 0x63, 0x6f, 0x70, 0x79, 0x5f, 0x74, 0x72
        /*007e*/ 	.byte	0x61, 0x69, 0x74, 0x73, 0x5f, 0x73, 0x6d, 0x31, 0x30, 0x30, 0x2e, 0x68, 0x70, 0x70, 0x00
	.type		$str$25,@object
	.size		$str$25,(__unnamed_1 - $str$25)
$str$25:
        /*008d*/ 	.byte	0x28, 0x28, 0x75, 0x69, 0x6e, 0x74, 0x33, 0x32, 0x5f, 0x74, 0x28, 0x74, 0x68, 0x72, 0x65, 0x61
        /*009d*/ 	.byte	0x64, 0x49, 0x64, 0x78, 0x2e, 0x78, 0x29, 0x20, 0x2f, 0x20, 0x33, 0x32, 0x29, 0x20, 0x25, 0x20
        /*00ad*/ 	.byte	0x34, 0x29, 0x20, 0x3d, 0x3d, 0x20, 0x28, 0x28, 0x28, 0x74, 0x6d, 0x65, 0x6d, 0x5f, 0x61, 0x64
        /*00bd*/ 	.byte	0x64, 0x72, 0x20, 0x3e, 0x3e, 0x20, 0x31, 0x36, 0x29, 0x20, 0x2f, 0x20, 0x33, 0x32, 0x29, 0x20
        /*00cd*/ 	.byte	0x25, 0x20, 0x34, 0x29, 0x00
	.type		__unnamed_1,@object
	.size		__unnamed_1,(__unnamed_2 - __unnamed_1)
__unnamed_1:
        /*00d2*/ 	.byte	0x61, 0x75, 0x74, 0x6f, 0x20, 0x63, 0x75, 0x74, 0x65, 0x3a, 0x3a, 0x61, 0x73, 0x5f, 0x70, 0x6f
        /* <DEDUP_REMOVED lines=24> */
        /*0262*/ 	.byte	0x43, 0x3c, 0x32, 0x30, 0x34, 0x38, 0x3e, 0x3e, 0x3e, 0x3e, 0x5d, 0x00
	.type		__unnamed_2,@object
	.size		__unnamed_2,(.L_2 - __unnamed_2)
__unnamed_2:
        /* <DEDUP_REMOVED lines=42> */
        /*050e*/ 	.byte	0x3e, 0x5d, 0x00
.L_2:


//--------------------- .nv.shared._ZN7cutlass13device_kernelINS_4gemm6kernel13GemmUniversalIN4cute5tupleIJiiiiEEENS1_10collective13CollectiveMmaINS1_35MainloopSm100TmaUmmaWarpSpecializedILi4ELi2ELi4ENS5_IJNS4_1CILi2EEESB_NSA_ILi1EEEEEEEENS5_IJNSA_ILi128EEENSA_ILi256EEENSA_ILi64EEEEEENS_10tfloat32_tENS5_IJlSC_lEEESJ_SK_NS4_8TiledMMAINS4_8MMA_AtomIJNS4_23SM100_MMA_TF32_2x1SM_SSISJ_SJ_fLi128ELi256ELNS4_4UMMA5MajorE0ELSP_0ELNSO_7ScaleInE0ELSQ_0EEEEEENS4_6LayoutINS5_IJSC_SC_SC_EEENS5_IJNSA_ILi0EEESV_SV_EEEEENS5_IJNS4_10UnderscoreESY_SY_EEEEENS4_28SM100_TMA_2SM_LOAD_MULTICASTENS4_14ComposedLayoutINS4_7SwizzleILi3ELi4ELi3EEENS4_18smem_ptr_flag_bitsILi32EEENST_INS5_IJNSA_ILi8EEENSA_ILi32EEEEEENS5_IJS18_SC_EEEEEEEvNS4_8identityENS4_18SM100_TMA_2SM_LOADES1C_vS1D_EENS_8epilogue10collective18CollectiveEpilogueINS1G_23Sm100TmaWarpSpecializedILi4ELi2ELi16ELb1ELb0EEEJNS5_IJSH_SG_SH_EEENS5_IJNST_ISH_SC_EENST_INS5_IJNSA_ILi16EEESB_EEENS5_IJSC_SF_EEEEEEEESJ_SK_SJ_SK_NS1G_6fusion15FusionCallbacksIS1K_NS1S_17LinearCombinationISJ_fSJ_fLNS_15FloatRoundStyleE2EEES1L_S1R_JEEENS4_5SM1004TMEM4LOAD26SM100_TMEM_LOAD_32dp32b16xENS4_13SM90_TMA_LOADENS12_INS13_ILi2ELi4ELi3EEES16_NST_INS5_IJS17_S1N_EEENS5_IJS1N_SC_EEEEEEENS4_39AutoVectorizingCopyWithAssumedAlignmentILi128EEENS4_14SM90_TMA_STOREES27_S29_S29_EEEvvEEEEvNT_6ParamsE --------------------------
	.section	.nv.shared._ZN7cutlass13device_kernelINS_4gemm6kernel13GemmUniversalIN4cute5tupleIJiiiiEEENS1_10collective13CollectiveMmaINS1_35MainloopSm100TmaUmmaWarpSpecializedILi4ELi2ELi4ENS5_IJNS4_1CILi2EEESB_NSA_ILi1EEEEEEEENS5_IJNSA_ILi128EEENSA_ILi256EEENSA_ILi64EEEEEENS_10tfloat32_tENS5_IJlSC_lEEESJ_SK_NS4_8TiledMMAINS4_8MMA_AtomIJNS4_23SM100_MMA_TF32_2x1SM_SSISJ_SJ_fLi128ELi256ELNS4_4UMMA5MajorE0ELSP_0ELNSO_7ScaleInE0ELSQ_0EEEEEENS4_6LayoutINS5_IJSC_SC_SC_EEENS5_IJNSA_ILi0EEESV_SV_EEEEENS5_IJNS4_10UnderscoreESY_SY_EEEEENS4_28SM100_TMA_2SM_LOAD_MULTICASTENS4_14ComposedLayoutINS4_7SwizzleILi3ELi4ELi3EEENS4_18smem_ptr_flag_bitsILi32EEENST_INS5_IJNSA_ILi8EEENSA_ILi32EEEEEENS5_IJS18_SC_EEEEEEEvNS4_8identityENS4_18SM100_TMA_2SM_LOADES1C_vS1D_EENS_8epilogue10collective18CollectiveEpilogueINS1G_23Sm100TmaWarpSpecializedILi4ELi2ELi16ELb1ELb0EEEJNS5_IJSH_SG_SH_EEENS5_IJNST_ISH_SC_EENST_INS5_IJNSA_ILi16EEESB_EEENS5_IJSC_SF_EEEEEEEESJ_SK_SJ_SK_NS1G_6fusion15FusionCallbacksIS1K_NS1S_17LinearCombinationISJ_fSJ_fLNS_15FloatRoundStyleE2EEES1L_S1R_JEEENS4_5SM1004TMEM4LOAD26SM100_TMEM_LOAD_32dp32b16xENS4_13SM90_TMA_LOADENS12_INS13_ILi2ELi4ELi3EEES16_NST_INS5_IJS17_S1N_EEENS5_IJS1N_SC_EEEEEEENS4_39AutoVectorizingCopyWithAssumedAlignmentILi128EEENS4_14SM90_TMA_STOREES27_S29_S29_EEEvvEEEEvNT_6ParamsE,"aw",@nobits
	.sectionflags	@""
	.align	16
	.zero		1024


//--------------------- .nv.shared.reserved.0     --------------------------
	.section	.nv.shared.reserved.0,"aw",@nobits
	.weak		__nv_reservedSMEM_offset_0_alias
	.size		__nv_reservedSMEM_offset_0_alias, 0, 64
	.other		__nv_reservedSMEM_offset_0_alias,@"STO_CUDA_RESERVED_SHARED STV_DEFAULT"
__nv_reservedSMEM_offset_0_alias:
	.zero		0
.nv.shared.reserved.0:
	.zero		64
	.weak		__nv_reservedSMEM_tcgen05_partition
	.type		__nv_reservedSMEM_tcgen05_partition,@object
	.size		__nv_reservedSMEM_tcgen05_partition,(.L_0 - __nv_reservedSMEM_tcgen05_partition)
__nv_reservedSMEM_tcgen05_partition:
	.zero		32
.L_0:


//--------------------- .nv.global                --------------------------
	.section	.nv.global,"aw",@nobits
.nv.global:
	.type		_ZN40_INTERNAL_0fb8752b_4_k_cu_e4632ef6_371684cute1_E,@object
	.size		_ZN40_INTERNAL_0fb8752b_4_k_cu_e4632ef6_371684cute1_E,(_ZN40_INTERNAL_0fb8752b_4_k_cu_e4632ef6_371684cuda3std3__45__cpo6cbeginE - _ZN40_INTERNAL_0fb8752b_4_k_cu_e4632ef6_371684cute1_E)
_ZN40_INTERNAL_0fb8752b_4_k_cu_e4632ef6_371684cute1_E:
	.zero		1
	.type		_ZN40_INTERNAL_0fb8752b_4_k_cu_e4632ef6_371684cuda3std3__45__cpo6cbeginE,@object
	.size		_ZN40_INTERNAL_0fb8752b_4_k_cu_e4632ef6_371684cuda3std3__45__cpo6cbeginE,(_ZN40_INTERNAL_0fb8752b_4_k_cu_e4632ef6_371684cuda3std3__48in_placeE - _ZN40_INTERNAL_0fb8752b_4_k_cu_e4632ef6_371684cuda3std3__45__cpo6cbeginE)
_ZN40_INTERNAL_0fb8752b_4_k_cu_e4632ef6_371684cuda3std3__45__cpo6cbeginE:
	.zero		1
	.type		_ZN40_INTERNAL_0fb8752b_4_k_cu_e4632ef6_371684cuda3std3__48in_placeE,@object
	.size		_ZN40_INTERNAL_0fb8752b_4_k_cu_e4632ef6_371684cuda3std3__48in_placeE,(_ZN40_INTERNAL_0fb8752b_4_k_cu_e4632ef6_371684cuda3std6ranges3__45__cpo9iter_moveE - _ZN40_INTERNAL_0fb8752b_4_k_cu_e4632ef6_371684cuda3std3__48in_placeE)
_ZN40_INTERNAL_0fb8752b_4_k_cu_e4632ef6_371684cuda3std3__48in_placeE:
	.zero		1
	.type		_ZN40_INTERNAL_0fb8752b_4_k_cu_e4632ef6_371684cuda3std6ranges3__45__cpo9iter_moveE,@object
	.size		_ZN40_INTERNAL_0fb8752b_4_k_cu_e4632ef6_371684cuda3std6ranges3__45__cpo9iter_moveE,(_ZN40_INTERNAL_0fb8752b_4_k_cu_e4632ef6_371684cuda3std3__45__cpo5beginE - _ZN40_INTERNAL_0fb8752b_4_k_cu_e4632ef6_371684cuda3std6ranges3__45__cpo9iter_moveE)
_ZN40_INTERNAL_0fb8752b_4_k_cu_e4632ef6_371684cuda3std6ranges3__45__cpo9iter_moveE:
	.zero		1
	.type		_ZN40_INTERNAL_0fb8752b_4_k_cu_e4632ef6_371684cuda3std3__45__cpo5beginE,@object
	.size		_ZN40_INTERNAL_0fb8752b_4_k_cu_e4632ef6_371684cuda3std3__45__cpo5beginE,(_ZN40_INTERNAL_0fb8752b_4_k_cu_e4632ef6_371684cuda3std3__442_GLOBAL__N__0fb8752b_4_k_cu_e4632ef6_371686ignoreE - _ZN40_INTERNAL_0fb8752b_4_k_cu_e4632ef6_371684cuda3std3__45__cpo5beginE)
_ZN40_INTERNAL_0fb8752b_4_k_cu_e4632ef6_371684cuda3std3__45__cpo5beginE:
	.zero		1
	.type		_ZN40_INTERNAL_0fb8752b_4_k_cu_e4632ef6_371684cuda3std3__442_GLOBAL__N__0fb8752b_4_k_cu_e4632ef6_371686ignoreE,@object
	.size		_ZN40_INTERNAL_0fb8752b_4_k_cu_e4632ef6_371684cuda3std3__442_GLOBAL__N__0fb8752b_4_k_cu_e4632ef6_371686ignoreE,(_ZN40_INTERNAL_0fb8752b_4_k_cu_e4632ef6_371684cute7productE - _ZN40_INTERNAL_0fb8752b_4_k_cu_e4632ef6_371684cuda3std3__442_GLOBAL__N__0fb8752b_4_k_cu_e4632ef6_371686ignoreE)
_ZN40_INTERNAL_0fb8752b_4_k_cu_e4632ef6_371684cuda3std3__442_GLOBAL__N__0fb8752b_4_k_cu_e4632ef6_371686ignoreE:
	.zero		1
	.type		_ZN40_INTERNAL_0fb8752b_4_k_cu_e4632ef6_371684cute7productE,@object
	.size		_ZN40_INTERNAL_0fb8752b_4_k_cu_e4632ef6_371684cute7productE,(_ZN40_INTERNAL_0fb8752b_4_k_cu_e4632ef6_371684cuda3std3__45__cpo3endE - _ZN40_INTERNAL_0fb8752b_4_k_cu_e4632ef6_371684cute7productE)
_ZN40_INTERNAL_0fb8752b_4_k_cu_e4632ef6_371684cute7productE:
	.zero		1
	.type		_ZN40_INTERNAL_0fb8752b_4_k_cu_e4632ef6_371684cuda3std3__45__cpo3endE,@object
	.size		_ZN40_INTERNAL_0fb8752b_4_k_cu_e4632ef6_371684cuda3std3__45__cpo3endE,(_ZN40_INTERNAL_0fb8752b_4_k_cu_e4632ef6_371684cuda3std3__419piecewise_constructE - _ZN40_INTERNAL_0fb8752b_4_k_cu_e4632ef6_371684cuda3std3__45__cpo3endE)
_ZN40_INTERNAL_0fb8752b_4_k_cu_e4632ef6_371684cuda3std3__45__cpo3endE:
	.zero		1
	.type		_ZN40_INTERNAL_0fb8752b_4_k_cu_e4632ef6_371684cuda3std3__419piecewise_constructE,@object
	.size		_ZN40_INTERNAL_0fb8752b_4_k_cu_e4632ef6_371684cuda3std3__419piecewise_constructE,(_ZN40_INTERNAL_0fb8752b_4_k_cu_e4632ef6_371684cuda3std3__45__cpo4cendE - _ZN40_INTERNAL_0fb8752b_4_k_cu_e4632ef6_371684cuda3std3__419piecewise_constructE)
_ZN40_INTERNAL_0fb8752b_4_k_cu_e4632ef6_371684cuda3std3__419piecewise_constructE:
	.zero		1
	.type		_ZN40_INTERNAL_0fb8752b_4_k_cu_e4632ef6_371684cuda3std3__45__cpo4cendE,@object
	.size		_ZN40_INTERNAL_0fb8752b_4_k_cu_e4632ef6_371684cuda3std3__45__cpo4cendE,(_ZN40_INTERNAL_0fb8752b_4_k_cu_e4632ef6_371684cuda3std6ranges3__45__cpo4swapE - _ZN40_INTERNAL_0fb8752b_4_k_cu_e4632ef6_371684cuda3std3__45__cpo4cendE)
_ZN40_INTERNAL_0fb8752b_4_k_cu_e4632ef6_371684cuda3std3__45__cpo4cendE:
	.zero		1
	.type		_ZN40_INTERNAL_0fb8752b_4_k_cu_e4632ef6_371684cuda3std6ranges3__45__cpo4swapE,@object
	.size		_ZN40_INTERNAL_0fb8752b_4_k_cu_e4632ef6_371684cuda3std6ranges3__45__cpo4swapE,(.L_10 - _ZN40_INTERNAL_0fb8752b_4_k_cu_e4632ef6_371684cuda3std6ranges3__45__cpo4swapE)
_ZN40_INTERNAL_0fb8752b_4_k_cu_e4632ef6_371684cuda3std6ranges3__45__cpo4swapE:
	.zero		1
.L_10:


//--------------------- .nv.constant0._ZN7cutlass13device_kernelINS_4gemm6kernel13GemmUniversalIN4cute5tupleIJiiiiEEENS1_10collective13CollectiveMmaINS1_35MainloopSm100TmaUmmaWarpSpecializedILi4ELi2ELi4ENS5_IJNS4_1CILi2EEESB_NSA_ILi1EEEEEEEENS5_IJNSA_ILi128EEENSA_ILi256EEENSA_ILi64EEEEEENS_10tfloat32_tENS5_IJlSC_lEEESJ_SK_NS4_8TiledMMAINS4_8MMA_AtomIJNS4_23SM100_MMA_TF32_2x1SM_SSISJ_SJ_fLi128ELi256ELNS4_4UMMA5MajorE0ELSP_0ELNSO_7ScaleInE0ELSQ_0EEEEEENS4_6LayoutINS5_IJSC_SC_SC_EEENS5_IJNSA_ILi0EEESV_SV_EEEEENS5_IJNS4_10UnderscoreESY_SY_EEEEENS4_28SM100_TMA_2SM_LOAD_MULTICASTENS4_14ComposedLayoutINS4_7SwizzleILi3ELi4ELi3EEENS4_18smem_ptr_flag_bitsILi32EEENST_INS5_IJNSA_ILi8EEENSA_ILi32EEEEEENS5_IJS18_SC_EEEEEEEvNS4_8identityENS4_18SM100_TMA_2SM_LOADES1C_vS1D_EENS_8epilogue10collective18CollectiveEpilogueINS1G_23Sm100TmaWarpSpecializedILi4ELi2ELi16ELb1ELb0EEEJNS5_IJSH_SG_SH_EEENS5_IJNST_ISH_SC_EENST_INS5_IJNSA_ILi16EEESB_EEENS5_IJSC_SF_EEEEEEEESJ_SK_SJ_SK_NS1G_6fusion15FusionCallbacksIS1K_NS1S_17LinearCombinationISJ_fSJ_fLNS_15FloatRoundStyleE2EEES1L_S1R_JEEENS4_5SM1004TMEM4LOAD26SM100_TMEM_LOAD_32dp32b16xENS4_13SM90_TMA_LOADENS12_INS13_ILi2ELi4ELi3EEES16_NST_INS5_IJS17_S1N_EEENS5_IJS1N_SC_EEEEEEENS4_39AutoVectorizingCopyWithAssumedAlignmentILi128EEENS4_14SM90_TMA_STOREES27_S29_S29_EEEvvEEEEvNT_6ParamsE --------------------------
	.section	.nv.constant0._ZN7cutlass13device_kernelINS_4gemm6kernel13GemmUniversalIN4cute5tupleIJiiiiEEENS1_10collective13CollectiveMmaINS1_35MainloopSm100TmaUmmaWarpSpecializedILi4ELi2ELi4ENS5_IJNS4_1CILi2EEESB_NSA_ILi1EEEEEEEENS5_IJNSA_ILi128EEENSA_ILi256EEENSA_ILi64EEEEEENS_10tfloat32_tENS5_IJlSC_lEEESJ_SK_NS4_8TiledMMAINS4_8MMA_AtomIJNS4_23SM100_MMA_TF32_2x1SM_SSISJ_SJ_fLi128ELi256ELNS4_4UMMA5MajorE0ELSP_0ELNSO_7ScaleInE0ELSQ_0EEEEEENS4_6LayoutINS5_IJSC_SC_SC_EEENS5_IJNSA_ILi0EEESV_SV_EEEEENS5_IJNS4_10UnderscoreESY_SY_EEEEENS4_28SM100_TMA_2SM_LOAD_MULTICASTENS4_14ComposedLayoutINS4_7SwizzleILi3ELi4ELi3EEENS4_18smem_ptr_flag_bitsILi32EEENST_INS5_IJNSA_ILi8EEENSA_ILi32EEEEEENS5_IJS18_SC_EEEEEEEvNS4_8identityENS4_18SM100_TMA_2SM_LOADES1C_vS1D_EENS_8epilogue10collective18CollectiveEpilogueINS1G_23Sm100TmaWarpSpecializedILi4ELi2ELi16ELb1ELb0EEEJNS5_IJSH_SG_SH_EEENS5_IJNST_ISH_SC_EENST_INS5_IJNSA_ILi16EEESB_EEENS5_IJSC_SF_EEEEEEEESJ_SK_SJ_SK_NS1G_6fusion15FusionCallbacksIS1K_NS1S_17LinearCombinationISJ_fSJ_fLNS_15FloatRoundStyleE2EEES1L_S1R_JEEENS4_5SM1004TMEM4LOAD26SM100_TMEM_LOAD_32dp32b16xENS4_13SM90_TMA_LOADENS12_INS13_ILi2ELi4ELi3EEES16_NST_INS5_IJS17_S1N_EEENS5_IJS1N_SC_EEEEEEENS4_39AutoVectorizingCopyWithAssumedAlignmentILi128EEENS4_14SM90_TMA_STOREES27_S29_S29_EEEvvEEEEvNT_6ParamsE,"a",@progbits
	.sectionflags	@""
	.align	4
.nv.constant0._ZN7cutlass13device_kernelINS_4gemm6kernel13GemmUniversalIN4cute5tupleIJiiiiEEENS1_10collective13CollectiveMmaINS1_35MainloopSm100TmaUmmaWarpSpecializedILi4ELi2ELi4ENS5_IJNS4_1CILi2EEESB_NSA_ILi1EEEEEEEENS5_IJNSA_ILi128EEENSA_ILi256EEENSA_ILi64EEEEEENS_10tfloat32_tENS5_IJlSC_lEEESJ_SK_NS4_8TiledMMAINS4_8MMA_AtomIJNS4_23SM100_MMA_TF32_2x1SM_SSISJ_SJ_fLi128ELi256ELNS4_4UMMA5MajorE0ELSP_0ELNSO_7ScaleInE0ELSQ_0EEEEEENS4_6LayoutINS5_IJSC_SC_SC_EEENS5_IJNSA_ILi0EEESV_SV_EEEEENS5_IJNS4_10UnderscoreESY_SY_EEEEENS4_28SM100_TMA_2SM_LOAD_MULTICASTENS4_14ComposedLayoutINS4_7SwizzleILi3ELi4ELi3EEENS4_18smem_ptr_flag_bitsILi32EEENST_INS5_IJNSA_ILi8EEENSA_ILi32EEEEEENS5_IJS18_SC_EEEEEEEvNS4_8identityENS4_18SM100_TMA_2SM_LOADES1C_vS1D_EENS_8epilogue10collective18CollectiveEpilogueINS1G_23Sm100TmaWarpSpecializedILi4ELi2ELi16ELb1ELb0EEEJNS5_IJSH_SG_SH_EEENS5_IJNST_ISH_SC_EENST_INS5_IJNSA_ILi16EEESB_EEENS5_IJSC_SF_EEEEEEEESJ_SK_SJ_SK_NS1G_6fusion15FusionCallbacksIS1K_NS1S_17LinearCombinationISJ_fSJ_fLNS_15FloatRoundStyleE2EEES1L_S1R_JEEENS4_5SM1004TMEM4LOAD26SM100_TMEM_LOAD_32dp32b16xENS4_13SM90_TMA_LOADENS12_INS13_ILi2ELi4ELi3EEES16_NST_INS5_IJS17_S1N_EEENS5_IJS1N_SC_EEEEEEENS4_39AutoVectorizingCopyWithAssumedAlignmentILi128EEENS4_14SM90_TMA_STOREES27_S29_S29_EEEvvEEEEvNT_6ParamsE:
	.zero		2944


//--------------------- SYMBOLS --------------------------

	.type		.nv.reservedSmem.offset0,@object
	.size		.nv.reservedSmem.offset0,0x4
	.type		.nv.reservedSmem.cap,@object
	.size		.nv.reservedSmem.cap,0x4
	.type		__assertfail,@function
